// auto-generated by cutlass_sweep.gemm — config: {"arch": "sm_100", "cluster_m": 2, "cluster_n": 2, "dtype": "fp16", "stages": 0, "tile_k": 32, "tile_m": 128, "tile_n": 256}
#include "cutlass/cutlass.h"
#include "cutlass/gemm/collective/collective_builder.hpp"
#include "cutlass/gemm/device/gemm_universal_adapter.h"
#include "cutlass/gemm/kernel/gemm_universal.hpp"
#include "cutlass/epilogue/collective/collective_builder.hpp"

using ElemA = cutlass::half_t;
using ElemB = cutlass::half_t;
using ElemCD = cutlass::half_t;
using Acc  = float;
using TileShape    = cute::Shape<cute::_128, cute::_256, cute::_32>;
using ClusterShape = cute::Shape<cute::_2, cute::_2, cute::_1>;

using CollectiveEpilogue = typename cutlass::epilogue::collective::CollectiveBuilder<
    cutlass::arch::Sm100, cutlass::arch::OpClassTensorOp,
    TileShape, ClusterShape,
    cutlass::epilogue::collective::EpilogueTileAuto,
    Acc, Acc,
    ElemCD, cutlass::layout::RowMajor, 128 / cutlass::sizeof_bits<ElemCD>::value,
    ElemCD, cutlass::layout::RowMajor, 128 / cutlass::sizeof_bits<ElemCD>::value,
    cutlass::epilogue::collective::EpilogueScheduleAuto
  >::CollectiveOp;

using CollectiveMainloop = typename cutlass::gemm::collective::CollectiveBuilder<
    cutlass::arch::Sm100, cutlass::arch::OpClassTensorOp,
    ElemA, cutlass::layout::RowMajor, 128 / cutlass::sizeof_bits<ElemA>::value,
    ElemB, cutlass::layout::ColumnMajor, 128 / cutlass::sizeof_bits<ElemB>::value,
    Acc,
    TileShape, ClusterShape,
    cutlass::gemm::collective::StageCountAutoCarveout<static_cast<int>(sizeof(typename CollectiveEpilogue::SharedStorage))>,
    cutlass::gemm::collective::KernelScheduleAuto
  >::CollectiveOp;

using GemmKernel = cutlass::gemm::kernel::GemmUniversal<
    cute::Shape<int,int,int,int>,
    CollectiveMainloop,
    CollectiveEpilogue
>;
using Gemm = cutlass::gemm::device::GemmUniversalAdapter<GemmKernel>;

// Force the device kernel symbol into the cubin without needing a host main.
auto* _anchor = &cutlass::device_kernel<GemmKernel>;


// ===== COMPILED SASS (sm_100a) =====

	.target	sm_100a

	.elftype	@"ET_EXEC"


//--------------------- .note.nv.tkinfo           --------------------------
	.section	.note.nv.tkinfo,"",@"SHT_NOTE"
	.sectionflags	@"SHF_NOTE_NV_TKINFO"
	.tkinfo
        /*0018*/ 	.word	0x00000002
        /*0030*/ 	.string	""
        /*0030*/ 	.string	"ptxas"
        /*0030*/ 	.string	"Cuda compilation tools, release 13.0, V13.0.88"
        /*0030*/ 	.string	"Build cuda_13.0.r13.0/compiler.36424714_0"
        /*0030*/ 	.string	"-arch sm_100a -m 64 "



//--------------------- .note.nv.cuinfo           --------------------------
	.section	.note.nv.cuinfo,"",@"SHT_NOTE"
	.sectionflags	@"SHF_NOTE_NV_CUINFO"
        /*0018*/ 	.short	0x0002
        /*001a*/ 	.short	0x0064
        /*001c*/ 	.short	0x0082
	.zero		2


//--------------------- .nv.info                  --------------------------
	.section	.nv.info,"",@"SHT_CUDA_INFO"
	.align	4


	//----- nvinfo : EIATTR_REGCOUNT
	.align		4
        /*0000*/ 	.byte	0x04, 0x2f
        /*0002*/ 	.short	(.L_19 - .L_18)
	.align		4
.L_18:
        /*0004*/ 	.word	index@(_ZN7cutlass13device_kernelINS_4gemm6kernel13GemmUniversalIN4cute5tupleIJiiiiEEENS1_10collective13CollectiveMmaINS1_35MainloopSm100TmaUmmaWarpSpecializedILi16ELi2ELi4ENS5_IJNS4_1CILi2EEESB_NSA_ILi1EEEEEEEENS5_IJNSA_ILi128EEENSA_ILi256EEENSA_ILi32EEEEEENS_6half_tENS5_IJlSC_lEEESJ_SK_NS4_8TiledMMAINS4_8MMA_AtomIJNS4_26SM100_MMA_F16BF16_2x1SM_SSISJ_SJ_fLi128ELi256ELNS4_4UMMA5MajorE0ELSP_0ELNSO_7ScaleInE0ELSQ_0EEEEEENS4_6LayoutINS5_IJSC_SC_SC_EEENS5_IJNSA_ILi0EEESV_SV_EEEEENS5_IJNS4_10UnderscoreESY_SY_EEEEENS4_28SM100_TMA_2SM_LOAD_MULTICASTENS4_14ComposedLayoutINS4_7SwizzleILi2ELi4ELi3EEENS4_18smem_ptr_flag_bitsILi16EEENST_INS5_IJNSA_ILi8EEESH_EEENS5_IJSH_SC_EEEEEEEvNS4_8identityENS4_18SM100_TMA_2SM_LOADES1B_vS1C_EENS_8epilogue10collective18CollectiveEpilogueINS1F_23Sm100TmaWarpSpecializedILi4ELi2ELi32ELb1ELb0EEEJNS5_IJNSA_ILi64EEESG_SH_EEENS5_IJNST_IS1K_SC_EENST_INS5_IJSH_SB_EEENS5_IJSC_SF_EEEEEEEESJ_SK_SJ_SK_NS1F_6fusion15FusionCallbacksIS1J_NS1R_17LinearCombinationISJ_fSJ_fLNS_15FloatRoundStyleE2EEES1L_S1Q_JEEENS4_5SM1004TMEM4LOAD26SM100_TMEM_LOAD_32dp32b32xENS4_13SM90_TMA_LOADES1B_NS4_39AutoVectorizingCopyWithAssumedAlignmentILi128EEENS4_14SM90_TMA_STOREES1B_S23_S23_EEEvvEEEEvNT_6ParamsE)
        /*0008*/ 	.word	0x00000076


	//----- nvinfo : EIATTR_FRAME_SIZE
	.align		4
.L_19:
        /*000c*/ 	.byte	0x04, 0x11
        /*000e*/ 	.short	(.L_21 - .L_20)
	.align		4
.L_20:
        /*0010*/ 	.word	index@($__internal_2_$__cuda_sm10x_tcgen05_guardrail_trap_unallocated_columns_being_dealloced)
        /*0014*/ 	.word	0x00000000


	//----- nvinfo : EIATTR_FRAME_SIZE
	.align		4
.L_21:
        /*0018*/ 	.byte	0x04, 0x11
        /*001a*/ 	.short	(.L_23 - .L_22)
	.align		4
.L_22:
        /*001c*/ 	.word	index@($__internal_1_$__cuda_sm10x_tcgen05_guardrail_trap_phase_invalid_during_alloc)
        /*0020*/ 	.word	0x00000000


	//----- nvinfo : EIATTR_FRAME_SIZE
	.align		4
.L_23:
        /*0024*/ 	.byte	0x04, 0x11
        /*0026*/ 	.short	(.L_25 - .L_24)
	.align		4
.L_24:
        /*0028*/ 	.word	index@($__internal_0_$__cuda_sm10x_tcgen05_guardrail_trap_col_being_dealloced_not_returned_by_alloc)
        /*002c*/ 	.word	0x00000000


	//----- nvinfo : EIATTR_FRAME_SIZE
	.align		4
.L_25:
        /*0030*/ 	.byte	0x04, 0x11
        /*0032*/ 	.short	(.L_27 - .L_26)
	.align		4
.L_26:
        /*0034*/ 	.word	index@(_ZN7cutlass13device_kernelINS_4gemm6kernel13GemmUniversalIN4cute5tupleIJiiiiEEENS1_10collective13CollectiveMmaINS1_35MainloopSm100TmaUmmaWarpSpecializedILi16ELi2ELi4ENS5_IJNS4_1CILi2EEESB_NSA_ILi1EEEEEEEENS5_IJNSA_ILi128EEENSA_ILi256EEENSA_ILi32EEEEEENS_6half_tENS5_IJlSC_lEEESJ_SK_NS4_8TiledMMAINS4_8MMA_AtomIJNS4_26SM100_MMA_F16BF16_2x1SM_SSISJ_SJ_fLi128ELi256ELNS4_4UMMA5MajorE0ELSP_0ELNSO_7ScaleInE0ELSQ_0EEEEEENS4_6LayoutINS5_IJSC_SC_SC_EEENS5_IJNSA_ILi0EEESV_SV_EEEEENS5_IJNS4_10UnderscoreESY_SY_EEEEENS4_28SM100_TMA_2SM_LOAD_MULTICASTENS4_14ComposedLayoutINS4_7SwizzleILi2ELi4ELi3EEENS4_18smem_ptr_flag_bitsILi16EEENST_INS5_IJNSA_ILi8EEESH_EEENS5_IJSH_SC_EEEEEEEvNS4_8identityENS4_18SM100_TMA_2SM_LOADES1B_vS1C_EENS_8epilogue10collective18CollectiveEpilogueINS1F_23Sm100TmaWarpSpecializedILi4ELi2ELi32ELb1ELb0EEEJNS5_IJNSA_ILi64EEESG_SH_EEENS5_IJNST_IS1K_SC_EENST_INS5_IJSH_SB_EEENS5_IJSC_SF_EEEEEEEESJ_SK_SJ_SK_NS1F_6fusion15FusionCallbacksIS1J_NS1R_17LinearCombinationISJ_fSJ_fLNS_15FloatRoundStyleE2EEES1L_S1Q_JEEENS4_5SM1004TMEM4LOAD26SM100_TMEM_LOAD_32dp32b32xENS4_13SM90_TMA_LOADES1B_NS4_39AutoVectorizingCopyWithAssumedAlignmentILi128EEENS4_14SM90_TMA_STOREES1B_S23_S23_EEEvvEEEEvNT_6ParamsE)
        /*0038*/ 	.word	0x00000000


	//----- nvinfo : EIATTR_MIN_STACK_SIZE
	.align		4
.L_27:
        /*003c*/ 	.byte	0x04, 0x12
        /*003e*/ 	.short	(.L_29 - .L_28)
	.align		4
.L_28:
        /*0040*/ 	.word	index@(_ZN7cutlass13device_kernelINS_4gemm6kernel13GemmUniversalIN4cute5tupleIJiiiiEEENS1_10collective13CollectiveMmaINS1_35MainloopSm100TmaUmmaWarpSpecializedILi16ELi2ELi4ENS5_IJNS4_1CILi2EEESB_NSA_ILi1EEEEEEEENS5_IJNSA_ILi128EEENSA_ILi256EEENSA_ILi32EEEEEENS_6half_tENS5_IJlSC_lEEESJ_SK_NS4_8TiledMMAINS4_8MMA_AtomIJNS4_26SM100_MMA_F16BF16_2x1SM_SSISJ_SJ_fLi128ELi256ELNS4_4UMMA5MajorE0ELSP_0ELNSO_7ScaleInE0ELSQ_0EEEEEENS4_6LayoutINS5_IJSC_SC_SC_EEENS5_IJNSA_ILi0EEESV_SV_EEEEENS5_IJNS4_10UnderscoreESY_SY_EEEEENS4_28SM100_TMA_2SM_LOAD_MULTICASTENS4_14ComposedLayoutINS4_7SwizzleILi2ELi4ELi3EEENS4_18smem_ptr_flag_bitsILi16EEENST_INS5_IJNSA_ILi8EEESH_EEENS5_IJSH_SC_EEEEEEEvNS4_8identityENS4_18SM100_TMA_2SM_LOADES1B_vS1C_EENS_8epilogue10collective18CollectiveEpilogueINS1F_23Sm100TmaWarpSpecializedILi4ELi2ELi32ELb1ELb0EEEJNS5_IJNSA_ILi64EEESG_SH_EEENS5_IJNST_IS1K_SC_EENST_INS5_IJSH_SB_EEENS5_IJSC_SF_EEEEEEEESJ_SK_SJ_SK_NS1F_6fusion15FusionCallbacksIS1J_NS1R_17LinearCombinationISJ_fSJ_fLNS_15FloatRoundStyleE2EEES1L_S1Q_JEEENS4_5SM1004TMEM4LOAD26SM100_TMEM_LOAD_32dp32b32xENS4_13SM90_TMA_LOADES1B_NS4_39AutoVectorizingCopyWithAssumedAlignmentILi128EEENS4_14SM90_TMA_STOREES1B_S23_S23_EEEvvEEEEvNT_6ParamsE)
        /*0044*/ 	.word	0x00000000
.L_29:


//--------------------- .nv.compat                --------------------------
	.section	.nv.compat,"",@"SHT_CUDA_COMPAT_INFO"
	.align	4
        /*0000*/ 	.byte	0x02, 0x09, 0x01, 0x00, 0x02, 0x02, 0x02, 0x00, 0x02, 0x05, 0x05, 0x00, 0x03, 0x07, 0x01, 0x01
        /*0010*/ 	.byte	0x02, 0x03, 0x01, 0x00, 0x02, 0x06, 0x01, 0x00, 0x04, 0x0b, 0x08, 0x00, 0x09, 0x00, 0x00, 0x00
        /*0020*/ 	.byte	0x00, 0x00, 0x00, 0x00


//--------------------- .nv.info._ZN7cutlass13device_kernelINS_4gemm6kernel13GemmUniversalIN4cute5tupleIJiiiiEEENS1_10collective13CollectiveMmaINS1_35MainloopSm100TmaUmmaWarpSpecializedILi16ELi2ELi4ENS5_IJNS4_1CILi2EEESB_NSA_ILi1EEEEEEEENS5_IJNSA_ILi128EEENSA_ILi256EEENSA_ILi32EEEEEENS_6half_tENS5_IJlSC_lEEESJ_SK_NS4_8TiledMMAINS4_8MMA_AtomIJNS4_26SM100_MMA_F16BF16_2x1SM_SSISJ_SJ_fLi128ELi256ELNS4_4UMMA5MajorE0ELSP_0ELNSO_7ScaleInE0ELSQ_0EEEEEENS4_6LayoutINS5_IJSC_SC_SC_EEENS5_IJNSA_ILi0EEESV_SV_EEEEENS5_IJNS4_10UnderscoreESY_SY_EEEEENS4_28SM100_TMA_2SM_LOAD_MULTICASTENS4_14ComposedLayoutINS4_7SwizzleILi2ELi4ELi3EEENS4_18smem_ptr_flag_bitsILi16EEENST_INS5_IJNSA_ILi8EEESH_EEENS5_IJSH_SC_EEEEEEEvNS4_8identityENS4_18SM100_TMA_2SM_LOADES1B_vS1C_EENS_8epilogue10collective18CollectiveEpilogueINS1F_23Sm100TmaWarpSpecializedILi4ELi2ELi32ELb1ELb0EEEJNS5_IJNSA_ILi64EEESG_SH_EEENS5_IJNST_IS1K_SC_EENST_INS5_IJSH_SB_EEENS5_IJSC_SF_EEEEEEEESJ_SK_SJ_SK_NS1F_6fusion15FusionCallbacksIS1J_NS1R_17LinearCombinationISJ_fSJ_fLNS_15FloatRoundStyleE2EEES1L_S1Q_JEEENS4_5SM1004TMEM4LOAD26SM100_TMEM_LOAD_32dp32b32xENS4_13SM90_TMA_LOADES1B_NS4_39AutoVectorizingCopyWithAssumedAlignmentILi128EEENS4_14SM90_TMA_STOREES1B_S23_S23_EEEvvEEEEvNT_6ParamsE --------------------------
	.section	.nv.info._ZN7cutlass13device_kernelINS_4gemm6kernel13GemmUniversalIN4cute5tupleIJiiiiEEENS1_10collective13CollectiveMmaINS1_35MainloopSm100TmaUmmaWarpSpecializedILi16ELi2ELi4ENS5_IJNS4_1CILi2EEESB_NSA_ILi1EEEEEEEENS5_IJNSA_ILi128EEENSA_ILi256EEENSA_ILi32EEEEEENS_6half_tENS5_IJlSC_lEEESJ_SK_NS4_8TiledMMAINS4_8MMA_AtomIJNS4_26SM100_MMA_F16BF16_2x1SM_SSISJ_SJ_fLi128ELi256ELNS4_4UMMA5MajorE0ELSP_0ELNSO_7ScaleInE0ELSQ_0EEEEEENS4_6LayoutINS5_IJSC_SC_SC_EEENS5_IJNSA_ILi0EEESV_SV_EEEEENS5_IJNS4_10UnderscoreESY_SY_EEEEENS4_28SM100_TMA_2SM_LOAD_MULTICASTENS4_14ComposedLayoutINS4_7SwizzleILi2ELi4ELi3EEENS4_18smem_ptr_flag_bitsILi16EEENST_INS5_IJNSA_ILi8EEESH_EEENS5_IJSH_SC_EEEEEEEvNS4_8identityENS4_18SM100_TMA_2SM_LOADES1B_vS1C_EENS_8epilogue10collective18CollectiveEpilogueINS1F_23Sm100TmaWarpSpecializedILi4ELi2ELi32ELb1ELb0EEEJNS5_IJNSA_ILi64EEESG_SH_EEENS5_IJNST_IS1K_SC_EENST_INS5_IJSH_SB_EEENS5_IJSC_SF_EEEEEEEESJ_SK_SJ_SK_NS1F_6fusion15FusionCallbacksIS1J_NS1R_17LinearCombinationISJ_fSJ_fLNS_15FloatRoundStyleE2EEES1L_S1Q_JEEENS4_5SM1004TMEM4LOAD26SM100_TMEM_LOAD_32dp32b32xENS4_13SM90_TMA_LOADES1B_NS4_39AutoVectorizingCopyWithAssumedAlignmentILi128EEENS4_14SM90_TMA_STOREES1B_S23_S23_EEEvvEEEEvNT_6ParamsE,"",@"SHT_CUDA_INFO"
	.sectionflags	@""
	.align	4


	//----- nvinfo : EIATTR_CUDA_API_VERSION
	.align		4
        /*0000*/ 	.byte	0x04, 0x37
        /*0002*/ 	.short	(.L_31 - .L_30)
.L_30:
        /*0004*/ 	.word	0x00000082


	//----- nvinfo : EIATTR_KPARAM_INFO
	.align		4
.L_31:
        /*0008*/ 	.byte	0x04, 0x17
        /*000a*/ 	.short	(.L_33 - .L_32)
.L_32:
        /*000c*/ 	.word	0x00000000
        /*0010*/ 	.short	0x0000
        /*0012*/ 	.short	0x0000
        /*0014*/ 	.byte	0x00, 0xf0, 0x01, 0x20


	//----- nvinfo : EIATTR_AT_ENTRY_FRAGMENTS
	.align		4
.L_33:
        /*0018*/ 	.byte	0x04, 0x4f
        /*001a*/ 	.short	(.L_35 - .L_34)


	//   ....[0]....
.L_34:
        /*001c*/ 	.word	0x00000007


	//----- nvinfo : EIATTR_RESERVED_SMEM_USED
	.align		4
.L_35:
        /*0020*/ 	.byte	0x01, 0x41
	.zero		2


	//----- nvinfo : EIATTR_SPARSE_MMA_MASK
	.align		4
        /*0024*/ 	.byte	0x03, 0x50
        /*0026*/ 	.short	0x0000


	//----- nvinfo : EIATTR_TCGEN05_2CTA_USED
	.align		4
        /*0028*/ 	.byte	0x01, 0x52
	.zero		2


	//----- nvinfo : EIATTR_MAXREG_COUNT
	.align		4
        /*002c*/ 	.byte	0x03, 0x1b
        /*002e*/ 	.short	0x00ff


	//----- nvinfo : EIATTR_NUM_BARRIERS
	.align		4
        /*0030*/ 	.byte	0x02, 0x4c
        /*0032*/ 	.byte	0x07
	.zero		1


	//----- nvinfo : EIATTR_EXTERNS
	.align		4
        /*0034*/ 	.byte	0x04, 0x0f
        /*0036*/ 	.short	(.L_37 - .L_36)


	//   ....[0]....
	.align		4
.L_36:
        /*0038*/ 	.word	index@(__assertfail)


	//----- nvinfo : EIATTR_MERCURY_ISA_VERSION
	.align		4
.L_37:
        /*003c*/ 	.byte	0x03, 0x5f
        /*003e*/ 	.short	0x0101


	//----- nvinfo : EIATTR_INT_WARP_WIDE_INSTR_OFFSETS
	.align		4
        /*0040*/ 	.byte	0x04, 0x31
        /*0042*/ 	.short	(.L_39 - .L_38)


	//   ....[0]....
.L_38:
        /*0044*/ 	.word	0x00000f90


	//   ....[1]....
        /*0048*/ 	.word	0x00001040


	//   ....[2]....
        /*004c*/ 	.word	0x00004b40


	//   ....[3]....
        /*0050*/ 	.word	0x00004b60


	//   ....[4]....
        /*0054*/ 	.word	0x00004b90


	//   ....[5]....
        /*0058*/ 	.word	0x00005710


	//   ....[6]....
        /*005c*/ 	.word	0x000057b0


	//   ....[7]....
        /*0060*/ 	.word	0x00005860


	//   ....[8]....
        /*0064*/ 	.word	0x000058d0


	//   ....[9]....
        /*0068*/ 	.word	0x00005990


	//   ....[10]....
        /*006c*/ 	.word	0x00005a30


	//   ....[11]....
        /*0070*/ 	.word	0x00005aa0


	//   ....[12]....
        /*0074*/ 	.word	0x00005b60


	//   ....[13]....
        /*0078*/ 	.word	0x00005c00


	//   ....[14]....
        /*007c*/ 	.word	0x00005ca0


	//   ....[15]....
        /*0080*/ 	.word	0x00005d90


	//   ....[16]....
        /*0084*/ 	.word	0x00005e70


	//----- nvinfo : EIATTR_COOP_GROUP_MASK_REGIDS
	.align		4
.L_39:
        /*0088*/ 	.byte	0x04, 0x29
        /*008a*/ 	.short	(.L_41 - .L_40)


	//   ....[0]....
.L_40:
        /*008c*/ 	.word	0xffffffff


	//   ....[1]....
        /*0090*/ 	.word	0xffffffff


	//   ....[2]....
        /*0094*/ 	.word	0xffffffff


	//   ....[3]....
        /*0098*/ 	.word	0xffffffff


	//   ....[4]....
        /*009c*/ 	.word	0xffffffff


	//   ....[5]....
        /*00a0*/ 	.word	0xffffffff


	//   ....[6]....
        /*00a4*/ 	.word	0xffffffff


	//   ....[7]....
        /*00a8*/ 	.word	0xffffffff


	//   ....[8]....
        /*00ac*/ 	.word	0xffffffff


	//   ....[9]....
        /*00b0*/ 	.word	0xffffffff


	//   ....[10]....
        /*00b4*/ 	.word	0xffffffff


	//   ....[11]....
        /*00b8*/ 	.word	0xffffffff


	//   ....[12]....
        /*00bc*/ 	.word	0xffffffff


	//   ....[13]....
        /*00c0*/ 	.word	0xffffffff


	//----- nvinfo : EIATTR_COOP_GROUP_INSTR_OFFSETS
	.align		4
.L_41:
        /*00c4*/ 	.byte	0x04, 0x28
        /*00c6*/ 	.short	(.L_43 - .L_42)


	//   ....[0]....
.L_42:
        /*00c8*/ 	.word	0x000000b0


	//   ....[1]....
        /*00cc*/ 	.word	0x00000520


	//   ....[2]....
        /*00d0*/ 	.word	0x000008a0


	//   ....[3]....
        /*00d4*/ 	.word	0x00000a40


	//   ....[4]....
        /*00d8*/ 	.word	0x00000b40


	//   ....[5]....
        /*00dc*/ 	.word	0x00000cb0


	//   ....[6]....
        /*00e0*/ 	.word	0x00000e50


	//   ....[7]....
        /*00e4*/ 	.word	0x000010b0


	//   ....[8]....
        /*00e8*/ 	.word	0x00002450


	//   ....[9]....
        /*00ec*/ 	.word	0x00003a00


	//   ....[10]....
        /*00f0*/ 	.word	0x00003ed0


	//   ....[11]....
        /*00f4*/ 	.word	0x00003f00


	//   ....[12]....
        /*00f8*/ 	.word	0x00004a40


	//   ....[13]....
        /*00fc*/ 	.word	0x00004c50


	//----- nvinfo : EIATTR_VRC_CTA_INIT_COUNT
	.align		4
.L_43:
        /*0100*/ 	.byte	0x02, 0x4a
        /*0102*/ 	.byte	0x80
	.zero		1


	//----- nvinfo : EIATTR_SYSCALL_OFFSETS
	.align		4
        /*0104*/ 	.byte	0x04, 0x46
        /*0106*/ 	.short	(.L_45 - .L_44)


	//   ....[0]....
.L_44:
        /*0108*/ 	.word	0x00006a30


	//   ....[1]....
        /*010c*/ 	.word	0x00006b20


	//   ....[2]....
        /*0110*/ 	.word	0x000072c0


	//   ....[3]....
        /*0114*/ 	.word	0x00007f90


	//   ....[4]....
        /*0118*/ 	.word	0x00008c40


	//   ....[5]....
        /*011c*/ 	.word	0x000098e0


	//----- nvinfo : EIATTR_MBARRIER_INSTR_OFFSETS
	.align		4
.L_45:
        /*0120*/ 	.byte	0x04, 0x39
        /*0122*/ 	.short	(.L_47 - .L_46)


	//   ....[0]....
.L_46:
        /*0124*/ 	.word	0x00000680
        /*0128*/ 	.word	0x000000ff
        /*012c*/ 	.word	0x00000000
        /*0130*/ 	.short	0x0100
        /*0132*/ 	.byte	0x04
	.zero		1


	//   ....[1]....
        /*0134*/ 	.word	0x00000690
        /*0138*/ 	.word	0x000000ff
        /*013c*/ 	.word	0x00000080
        /*0140*/ 	.short	0x0100
        /*0142*/ 	.byte	0x04
	.zero		1


	//   ....[2]....
        /*0144*/ 	.word	0x000006a0
        /*0148*/ 	.word	0x000000ff
        /*014c*/ 	.word	0x00000008
        /*0150*/ 	.short	0x0100
        /*0152*/ 	.byte	0x04
	.zero		1


	//   ....[3]....
        /*0154*/ 	.word	0x000006b0
        /*0158*/ 	.word	0x000000ff
        /*015c*/ 	.word	0x00000088
        /*0160*/ 	.short	0x0100
        /*0162*/ 	.byte	0x04
	.zero		1


	//   ....[4]....
        /*0164*/ 	.word	0x000006c0
        /*0168*/ 	.word	0x000000ff
        /*016c*/ 	.word	0x00000010
        /*0170*/ 	.short	0x0100
        /*0172*/ 	.byte	0x04
	.zero		1


	//   ....[5]....
        /*0174*/ 	.word	0x000006d0
        /*0178*/ 	.word	0x000000ff
        /*017c*/ 	.word	0x00000090
        /*0180*/ 	.short	0x0100
        /*0182*/ 	.byte	0x04
	.zero		1


	//   ....[6]....
        /*0184*/ 	.word	0x000006e0
        /*0188*/ 	.word	0x000000ff
        /*018c*/ 	.word	0x00000018
        /*0190*/ 	.short	0x0100
        /*0192*/ 	.byte	0x04
	.zero		1


	//   ....[7]....
        /*0194*/ 	.word	0x000006f0
        /*0198*/ 	.word	0x000000ff
        /*019c*/ 	.word	0x00000098
        /*01a0*/ 	.short	0x0100
        /*01a2*/ 	.byte	0x04
	.zero		1


	//   ....[8]....
        /*01a4*/ 	.word	0x00000700
        /*01a8*/ 	.word	0x000000ff
        /*01ac*/ 	.word	0x00000020
        /*01b0*/ 	.short	0x0100
        /*01b2*/ 	.byte	0x04
	.zero		1


	//   ....[9]....
        /*01b4*/ 	.word	0x00000710
        /*01b8*/ 	.word	0x000000ff
        /*01bc*/ 	.word	0x000000a0
        /*01c0*/ 	.short	0x0100
        /*01c2*/ 	.byte	0x04
	.zero		1


	//   ....[10]....
        /*01c4*/ 	.word	0x00000720
        /*01c8*/ 	.word	0x000000ff
        /*01cc*/ 	.word	0x00000028
        /*01d0*/ 	.short	0x0100
        /*01d2*/ 	.byte	0x04
	.zero		1


	//   ....[11]....
        /*01d4*/ 	.word	0x00000730
        /*01d8*/ 	.word	0x000000ff
        /*01dc*/ 	.word	0x000000a8
        /*01e0*/ 	.short	0x0100
        /*01e2*/ 	.byte	0x04
	.zero		1


	//   ....[12]....
        /*01e4*/ 	.word	0x00000740
        /*01e8*/ 	.word	0x000000ff
        /*01ec*/ 	.word	0x00000030
        /*01f0*/ 	.short	0x0100
        /*01f2*/ 	.byte	0x04
	.zero		1


	//   ....[13]....
        /*01f4*/ 	.word	0x00000750
        /*01f8*/ 	.word	0x000000ff
        /*01fc*/ 	.word	0x000000b0
        /*0200*/ 	.short	0x0100
        /*0202*/ 	.byte	0x04
	.zero		1


	//   ....[14]....
        /*0204*/ 	.word	0x00000760
        /*0208*/ 	.word	0x000000ff
        /*020c*/ 	.word	0x00000038
        /*0210*/ 	.short	0x0100
        /*0212*/ 	.byte	0x04
	.zero		1


	//   ....[15]....
        /*0214*/ 	.word	0x00000770
        /*0218*/ 	.word	0x000000ff
        /*021c*/ 	.word	0x000000b8
        /*0220*/ 	.short	0x0100
        /*0222*/ 	.byte	0x04
	.zero		1


	//   ....[16]....
        /*0224*/ 	.word	0x00000780
        /*0228*/ 	.word	0x000000ff
        /*022c*/ 	.word	0x00000040
        /*0230*/ 	.short	0x0100
        /*0232*/ 	.byte	0x04
	.zero		1


	//   ....[17]....
        /*0234*/ 	.word	0x00000790
        /*0238*/ 	.word	0x000000ff
        /*023c*/ 	.word	0x000000c0
        /*0240*/ 	.short	0x0100
        /*0242*/ 	.byte	0x04
	.zero		1


	//   ....[18]....
        /*0244*/ 	.word	0x000007a0
        /*0248*/ 	.word	0x000000ff
        /*024c*/ 	.word	0x00000048
        /*0250*/ 	.short	0x0100
        /*0252*/ 	.byte	0x04
	.zero		1


	//   ....[19]....
        /*0254*/ 	.word	0x000007b0
        /*0258*/ 	.word	0x000000ff
        /*025c*/ 	.word	0x000000c8
        /*0260*/ 	.short	0x0100
        /*0262*/ 	.byte	0x04
	.zero		1


	//   ....[20]....
        /*0264*/ 	.word	0x000007c0
        /*0268*/ 	.word	0x000000ff
        /*026c*/ 	.word	0x00000050
        /*0270*/ 	.short	0x0100
        /*0272*/ 	.byte	0x04
	.zero		1


	//   ....[21]....
        /*0274*/ 	.word	0x000007d0
        /*0278*/ 	.word	0x000000ff
        /*027c*/ 	.word	0x000000d0
        /*0280*/ 	.short	0x0100
        /*0282*/ 	.byte	0x04
	.zero		1


	//   ....[22]....
        /*0284*/ 	.word	0x000007e0
        /*0288*/ 	.word	0x000000ff
        /*028c*/ 	.word	0x00000058
        /*0290*/ 	.short	0x0100
        /*0292*/ 	.byte	0x04
	.zero		1


	//   ....[23]....
        /*0294*/ 	.word	0x000007f0
        /*0298*/ 	.word	0x000000ff
        /*029c*/ 	.word	0x000000d8
        /*02a0*/ 	.short	0x0100
        /*02a2*/ 	.byte	0x04
	.zero		1


	//   ....[24]....
        /*02a4*/ 	.word	0x00000800
        /*02a8*/ 	.word	0x000000ff
        /*02ac*/ 	.word	0x00000060
        /*02b0*/ 	.short	0x0100
        /*02b2*/ 	.byte	0x04
	.zero		1


	//   ....[25]....
        /*02b4*/ 	.word	0x00000810
        /*02b8*/ 	.word	0x000000ff
        /*02bc*/ 	.word	0x000000e0
        /*02c0*/ 	.short	0x0100
        /*02c2*/ 	.byte	0x04
	.zero		1


	//   ....[26]....
        /*02c4*/ 	.word	0x00000820
        /*02c8*/ 	.word	0x000000ff
        /*02cc*/ 	.word	0x00000068
        /*02d0*/ 	.short	0x0100
        /*02d2*/ 	.byte	0x04
	.zero		1


	//   ....[27]....
        /*02d4*/ 	.word	0x00000830
        /*02d8*/ 	.word	0x000000ff
        /*02dc*/ 	.word	0x000000e8
        /*02e0*/ 	.short	0x0100
        /*02e2*/ 	.byte	0x04
	.zero		1


	//   ....[28]....
        /*02e4*/ 	.word	0x00000840
        /*02e8*/ 	.word	0x000000ff
        /*02ec*/ 	.word	0x00000070
        /*02f0*/ 	.short	0x0100
        /*02f2*/ 	.byte	0x04
	.zero		1


	//   ....[29]....
        /*02f4*/ 	.word	0x00000850
        /*02f8*/ 	.word	0x000000ff
        /*02fc*/ 	.word	0x000000f0
        /*0300*/ 	.short	0x0100
        /*0302*/ 	.byte	0x04
	.zero		1


	//   ....[30]....
        /*0304*/ 	.word	0x00000860
        /*0308*/ 	.word	0x000000ff
        /*030c*/ 	.word	0x00000078
        /*0310*/ 	.short	0x0100
        /*0312*/ 	.byte	0x04
	.zero		1


	//   ....[31]....
        /*0314*/ 	.word	0x00000870
        /*0318*/ 	.word	0x000000ff
        /*031c*/ 	.word	0x000000f8
        /*0320*/ 	.short	0x0100
        /*0322*/ 	.byte	0x04
	.zero		1


	//   ....[32]....
        /*0324*/ 	.word	0x000009b0
        /*0328*/ 	.word	0x000000ff
        /*032c*/ 	.word	0x00000100
        /*0330*/ 	.short	0x0100
        /*0332*/ 	.byte	0x04
	.zero		1


	//   ....[33]....
        /*0334*/ 	.word	0x000009c0
        /*0338*/ 	.word	0x000000ff
        /*033c*/ 	.word	0x00000120
        /*0340*/ 	.short	0x0100
        /*0342*/ 	.byte	0x04
	.zero		1


	//   ....[34]....
        /*0344*/ 	.word	0x000009d0
        /*0348*/ 	.word	0x000000ff
        /*034c*/ 	.word	0x00000108
        /*0350*/ 	.short	0x0100
        /*0352*/ 	.byte	0x04
	.zero		1


	//   ....[35]....
        /*0354*/ 	.word	0x000009e0
        /*0358*/ 	.word	0x000000ff
        /*035c*/ 	.word	0x00000128
        /*0360*/ 	.short	0x0100
        /*0362*/ 	.byte	0x04
	.zero		1


	//   ....[36]....
        /*0364*/ 	.word	0x000009f0
        /*0368*/ 	.word	0x000000ff
        /*036c*/ 	.word	0x00000110
        /*0370*/ 	.short	0x0100
        /*0372*/ 	.byte	0x04
	.zero		1


	//   ....[37]....
        /*0374*/ 	.word	0x00000a00
        /*0378*/ 	.word	0x000000ff
        /*037c*/ 	.word	0x00000130
        /*0380*/ 	.short	0x0100
        /*0382*/ 	.byte	0x04
	.zero		1


	//   ....[38]....
        /*0384*/ 	.word	0x00000a10
        /*0388*/ 	.word	0x000000ff
        /*038c*/ 	.word	0x00000118
        /*0390*/ 	.short	0x0100
        /*0392*/ 	.byte	0x04
	.zero		1


	//   ....[39]....
        /*0394*/ 	.word	0x00000a20
        /*0398*/ 	.word	0x000000ff
        /*039c*/ 	.word	0x00000138
        /*03a0*/ 	.short	0x0100
        /*03a2*/ 	.byte	0x04
	.zero		1


	//   ....[40]....
        /*03a4*/ 	.word	0x00000b10
        /*03a8*/ 	.word	0x000000ff
        /*03ac*/ 	.word	0x00000140
        /*03b0*/ 	.short	0x0100
        /*03b2*/ 	.byte	0x06
	.zero		1


	//   ....[41]....
        /*03b4*/ 	.word	0x00000b20
        /*03b8*/ 	.word	0x000000ff
        /*03bc*/ 	.word	0x00000148
        /*03c0*/ 	.short	0x0100
        /*03c2*/ 	.byte	0x06
	.zero		1


	//   ....[42]....
        /*03c4*/ 	.word	0x00000c60
        /*03c8*/ 	.word	0x000000ff
        /*03cc*/ 	.word	0x00000150
        /*03d0*/ 	.short	0x0100
        /*03d2*/ 	.byte	0x06
	.zero		1


	//   ....[43]....
        /*03d4*/ 	.word	0x00000c70
        /*03d8*/ 	.word	0x000000ff
        /*03dc*/ 	.word	0x00000160
        /*03e0*/ 	.short	0x0100
        /*03e2*/ 	.byte	0x06
	.zero		1


	//   ....[44]....
        /*03e4*/ 	.word	0x00000c80
        /*03e8*/ 	.word	0x000000ff
        /*03ec*/ 	.word	0x00000158
        /*03f0*/ 	.short	0x0100
        /*03f2*/ 	.byte	0x06
	.zero		1


	//   ....[45]....
        /*03f4*/ 	.word	0x00000c90
        /*03f8*/ 	.word	0x000000ff
        /*03fc*/ 	.word	0x00000168
        /*0400*/ 	.short	0x0100
        /*0402*/ 	.byte	0x06
	.zero		1


	//   ....[46]....
        /*0404*/ 	.word	0x00000dc0
        /*0408*/ 	.word	0x000000ff
        /*040c*/ 	.word	0x00000170
        /*0410*/ 	.short	0x0100
        /*0412*/ 	.byte	0x04
	.zero		1


	//   ....[47]....
        /*0414*/ 	.word	0x00000dd0
        /*0418*/ 	.word	0x000000ff
        /*041c*/ 	.word	0x00000190
        /*0420*/ 	.short	0x0100
        /*0422*/ 	.byte	0x04
	.zero		1


	//   ....[48]....
        /*0424*/ 	.word	0x00000de0
        /*0428*/ 	.word	0x000000ff
        /*042c*/ 	.word	0x00000178
        /*0430*/ 	.short	0x0100
        /*0432*/ 	.byte	0x04
	.zero		1


	//   ....[49]....
        /*0434*/ 	.word	0x00000df0
        /*0438*/ 	.word	0x000000ff
        /*043c*/ 	.word	0x00000198
        /*0440*/ 	.short	0x0100
        /*0442*/ 	.byte	0x04
	.zero		1


	//   ....[50]....
        /*0444*/ 	.word	0x00000e00
        /*0448*/ 	.word	0x000000ff
        /*044c*/ 	.word	0x00000180
        /*0450*/ 	.short	0x0100
        /*0452*/ 	.byte	0x04
	.zero		1


	//   ....[51]....
        /*0454*/ 	.word	0x00000e10
        /*0458*/ 	.word	0x000000ff
        /*045c*/ 	.word	0x000001a0
        /*0460*/ 	.short	0x0100
        /*0462*/ 	.byte	0x04
	.zero		1


	//   ....[52]....
        /*0464*/ 	.word	0x00000e20
        /*0468*/ 	.word	0x000000ff
        /*046c*/ 	.word	0x00000188
        /*0470*/ 	.short	0x0100
        /*0472*/ 	.byte	0x04
	.zero		1


	//   ....[53]....
        /*0474*/ 	.word	0x00000e30
        /*0478*/ 	.word	0x000000ff
        /*047c*/ 	.word	0x000001a8
        /*0480*/ 	.short	0x0100
        /*0482*/ 	.byte	0x04
	.zero		1


	//   ....[54]....
        /*0484*/ 	.word	0x00000f30
        /*0488*/ 	.word	0x000000ff
        /*048c*/ 	.word	0x000001b0
        /*0490*/ 	.short	0x0100
        /*0492*/ 	.byte	0x04
	.zero		1


	//   ....[55]....
        /*0494*/ 	.word	0x00000f40
        /*0498*/ 	.word	0x000000ff
        /*049c*/ 	.word	0x000001c0
        /*04a0*/ 	.short	0x0100
        /*04a2*/ 	.byte	0x04
	.zero		1


	//   ....[56]....
        /*04a4*/ 	.word	0x00000f50
        /*04a8*/ 	.word	0x000000ff
        /*04ac*/ 	.word	0x000001b8
        /*04b0*/ 	.short	0x0100
        /*04b2*/ 	.byte	0x04
	.zero		1


	//   ....[57]....
        /*04b4*/ 	.word	0x00000f60
        /*04b8*/ 	.word	0x000000ff
        /*04bc*/ 	.word	0x000001c8
        /*04c0*/ 	.short	0x0100
        /*04c2*/ 	.byte	0x04
	.zero		1


	//   ....[58]....
        /*04c4*/ 	.word	0x00001060
        /*04c8*/ 	.word	0x000000ff
        /*04cc*/ 	.word	0x000001d0
        /*04d0*/ 	.short	0x0100
        /*04d2*/ 	.byte	0x06
	.zero		1


	//   ....[59]....
        /*04d4*/ 	.word	0x00001c90
        /*04d8*/ 	.word	0x00000000
        /*04dc*/ 	.word	0x000001c0
        /*04e0*/ 	.short	0x010a
        /*04e2*/ 	.byte	0xff
	.zero		1


	//   ....[60]....
        /*04e4*/ 	.word	0x00001cb0
        /*04e8*/ 	.word	0x00000000
        /*04ec*/ 	.word	0x000001b0
        /*04f0*/ 	.short	0x0101
        /*04f2*/ 	.byte	0xff
	.zero		1


	//   ....[61]....
        /*04f4*/ 	.word	0x00001d60
        /*04f8*/ 	.word	0x000000ff
        /*04fc*/ 	.word	0x00000080
        /*0500*/ 	.short	0x010a
        /*0502*/ 	.byte	0x04
	.zero		1


	//   ....[62]....
        /*0504*/ 	.word	0x00001e30
        /*0508*/ 	.word	0x000000ff
        /*050c*/ 	.word	0x00000080
        /*0510*/ 	.short	0x010a
        /*0512*/ 	.byte	0x21
	.zero		1


	//   ....[63]....
        /*0514*/ 	.word	0x00001fe0
        /*0518*/ 	.word	0x000000ff
        /*051c*/ 	.word	0x00000080
        /*0520*/ 	.short	0x010a
        /*0522*/ 	.byte	0x05
	.zero		1


	//   ....[64]....
        /*0524*/ 	.word	0x00002100
        /*0528*/ 	.word	0x000000ff
        /*052c*/ 	.word	0x00000148
        /*0530*/ 	.short	0x0101
        /*0532*/ 	.byte	0x0d
	.zero		1


	//   ....[65]....
        /*0534*/ 	.word	0x00002120
        /*0538*/ 	.word	0x000000ff
        /*053c*/ 	.word	0x00000080
        /*0540*/ 	.short	0x010a
        /*0542*/ 	.byte	0x04
	.zero		1


	//   ....[66]....
        /*0544*/ 	.word	0x000021a0
        /*0548*/ 	.word	0x000000ff
        /*054c*/ 	.word	0x00000080
        /*0550*/ 	.short	0x010a
        /*0552*/ 	.byte	0x11
	.zero		1


	//   ....[67]....
        /*0554*/ 	.word	0x00002340
        /*0558*/ 	.word	0x000000ff
        /*055c*/ 	.word	0x00000080
        /*0560*/ 	.short	0x010a
        /*0562*/ 	.byte	0x05
	.zero		1


	//   ....[68]....
        /*0564*/ 	.word	0x00002480
        /*0568*/ 	.word	0x00000003
        /*056c*/ 	.word	0x00000150
        /*0570*/ 	.short	0x010a
        /*0572*/ 	.byte	0xff
	.zero		1


	//   ....[69]....
        /*0574*/ 	.word	0x000025d0
        /*0578*/ 	.word	0x00000000
        /*057c*/ 	.word	0x00000000
        /*0580*/ 	.short	0x0101
        /*0582*/ 	.byte	0xff
	.zero		1


	//   ....[70]....
        /*0584*/ 	.word	0x00002b90
        /*0588*/ 	.word	0x000000ff
        /*058c*/ 	.word	0x00000000
        /*0590*/ 	.short	0x010a
        /*0592*/ 	.byte	0x04
	.zero		1


	//   ....[71]....
        /*0594*/ 	.word	0x00002c20
        /*0598*/ 	.word	0x000000ff
        /*059c*/ 	.word	0x00000000
        /*05a0*/ 	.short	0x010a
        /*05a2*/ 	.byte	0x05
	.zero		1


	//   ....[72]....
        /*05a4*/ 	.word	0x00002cb0
        /*05a8*/ 	.word	0x000000ff
        /*05ac*/ 	.word	0x00000000
        /*05b0*/ 	.short	0x010a
        /*05b2*/ 	.byte	0x05
	.zero		1


	//   ....[73]....
        /*05b4*/ 	.word	0x00002d40
        /*05b8*/ 	.word	0x000000ff
        /*05bc*/ 	.word	0x00000000
        /*05c0*/ 	.short	0x010a
        /*05c2*/ 	.byte	0x05
	.zero		1


	//   ....[74]....
        /*05c4*/ 	.word	0x00002dd0
        /*05c8*/ 	.word	0x000000ff
        /*05cc*/ 	.word	0x00000000
        /*05d0*/ 	.short	0x010a
        /*05d2*/ 	.byte	0x05
	.zero		1


	//   ....[75]....
        /*05d4*/ 	.word	0x00002e60
        /*05d8*/ 	.word	0x000000ff
        /*05dc*/ 	.word	0x00000000
        /*05e0*/ 	.short	0x010a
        /*05e2*/ 	.byte	0x05
	.zero		1


	//   ....[76]....
        /*05e4*/ 	.word	0x00002ef0
        /*05e8*/ 	.word	0x000000ff
        /*05ec*/ 	.word	0x00000000
        /*05f0*/ 	.short	0x010a
        /*05f2*/ 	.byte	0x05
	.zero		1


	//   ....[77]....
        /*05f4*/ 	.word	0x00002f80
        /*05f8*/ 	.word	0x000000ff
        /*05fc*/ 	.word	0x00000000
        /*0600*/ 	.short	0x010a
        /*0602*/ 	.byte	0x05
	.zero		1


	//   ....[78]....
        /*0604*/ 	.word	0x00003010
        /*0608*/ 	.word	0x000000ff
        /*060c*/ 	.word	0x00000000
        /*0610*/ 	.short	0x010a
        /*0612*/ 	.byte	0x05
	.zero		1


	//   ....[79]....
        /*0614*/ 	.word	0x000030a0
        /*0618*/ 	.word	0x000000ff
        /*061c*/ 	.word	0x00000000
        /*0620*/ 	.short	0x010a
        /*0622*/ 	.byte	0x05
	.zero		1


	//   ....[80]....
        /*0624*/ 	.word	0x00003130
        /*0628*/ 	.word	0x000000ff
        /*062c*/ 	.word	0x00000000
        /*0630*/ 	.short	0x010a
        /*0632*/ 	.byte	0x05
	.zero		1


	//   ....[81]....
        /*0634*/ 	.word	0x000031c0
        /*0638*/ 	.word	0x000000ff
        /*063c*/ 	.word	0x00000000
        /*0640*/ 	.short	0x010a
        /*0642*/ 	.byte	0x05
	.zero		1


	//   ....[82]....
        /*0644*/ 	.word	0x00003250
        /*0648*/ 	.word	0x000000ff
        /*064c*/ 	.word	0x00000000
        /*0650*/ 	.short	0x010a
        /*0652*/ 	.byte	0x05
	.zero		1


	//   ....[83]....
        /*0654*/ 	.word	0x000032e0
        /*0658*/ 	.word	0x000000ff
        /*065c*/ 	.word	0x00000000
        /*0660*/ 	.short	0x010a
        /*0662*/ 	.byte	0x05
	.zero		1


	//   ....[84]....
        /*0664*/ 	.word	0x00003370
        /*0668*/ 	.word	0x000000ff
        /*066c*/ 	.word	0x00000000
        /*0670*/ 	.short	0x010a
        /*0672*/ 	.byte	0x05
	.zero		1


	//   ....[85]....
        /*0674*/ 	.word	0x00003410
        /*0678*/ 	.word	0x00000000
        /*067c*/ 	.word	0x00000000
        /*0680*/ 	.short	0x010a
        /*0682*/ 	.byte	0xff
	.zero		1


	//   ....[86]....
        /*0684*/ 	.word	0x00003550
        /*0688*/ 	.word	0x00000000
        /*068c*/ 	.word	0x000001b0
        /*0690*/ 	.short	0x010a
        /*0692*/ 	.byte	0xff
	.zero		1


	//   ....[87]....
        /*0694*/ 	.word	0x000035c0
        /*0698*/ 	.word	0x00000004
        /*069c*/ 	.word	0x00000000
        /*06a0*/ 	.short	0x0101
        /*06a2*/ 	.byte	0xff
	.zero		1


	//   ....[88]....
        /*06a4*/ 	.word	0x000035e0
        /*06a8*/ 	.word	0x000000ff
        /*06ac*/ 	.word	0x00000160
        /*06b0*/ 	.short	0x010a
        /*06b2*/ 	.byte	0x04
	.zero		1


	//   ....[89]....
        /*06b4*/ 	.word	0x00003700
        /*06b8*/ 	.word	0x00000000
        /*06bc*/ 	.word	0x00000150
        /*06c0*/ 	.short	0x010a
        /*06c2*/ 	.byte	0xff
	.zero		1


	//   ....[90]....
        /*06c4*/ 	.word	0x00003800
        /*06c8*/ 	.word	0x00000000
        /*06cc*/ 	.word	0x00000000
        /*06d0*/ 	.short	0x0101
        /*06d2*/ 	.byte	0xff
	.zero		1


	//   ....[91]....
        /*06d4*/ 	.word	0x00003890
        /*06d8*/ 	.word	0x000000ff
        /*06dc*/ 	.word	0x00000160
        /*06e0*/ 	.short	0x0106
        /*06e2*/ 	.byte	0x04
	.zero		1


	//   ....[92]....
        /*06e4*/ 	.word	0x000038b0
        /*06e8*/ 	.word	0x000000ff
        /*06ec*/ 	.word	0x00000160
        /*06f0*/ 	.short	0x010a
        /*06f2*/ 	.byte	0x04
	.zero		1


	//   ....[93]....
        /*06f4*/ 	.word	0x00003940
        /*06f8*/ 	.word	0x000000ff
        /*06fc*/ 	.word	0x00000160
        /*0700*/ 	.short	0x0106
        /*0702*/ 	.byte	0x07
	.zero		1


	//   ....[94]....
        /*0704*/ 	.word	0x00003980
        /*0708*/ 	.word	0x00000000
        /*070c*/ 	.word	0x00000160
        /*0710*/ 	.short	0x010a
        /*0712*/ 	.byte	0xff
	.zero		1


	//   ....[95]....
        /*0714*/ 	.word	0x00003bd0
        /*0718*/ 	.word	0x000000ff
        /*071c*/ 	.word	0x00000008
        /*0720*/ 	.short	0x010a
        /*0722*/ 	.byte	0x05
	.zero		1


	//   ....[96]....
        /*0724*/ 	.word	0x00003bf0
        /*0728*/ 	.word	0x000000ff
        /*072c*/ 	.word	0x00000008
        /*0730*/ 	.short	0x010a
        /*0732*/ 	.byte	0x05
	.zero		1


	//   ....[97]....
        /*0734*/ 	.word	0x00003d80
        /*0738*/ 	.word	0x000000ff
        /*073c*/ 	.word	0x00000008
        /*0740*/ 	.short	0x010a
        /*0742*/ 	.byte	0x05
	.zero		1


	//   ....[98]....
        /*0744*/ 	.word	0x00003da0
        /*0748*/ 	.word	0x000000ff
        /*074c*/ 	.word	0x00000008
        /*0750*/ 	.short	0x010a
        /*0752*/ 	.byte	0x05
	.zero		1


	//   ....[99]....
        /*0754*/ 	.word	0x00003e60
        /*0758*/ 	.word	0x000000ff
        /*075c*/ 	.word	0x00000000
        /*0760*/ 	.short	0x0101
        /*0762*/ 	.byte	0x04
	.zero		1


	//   ....[100]....
        /*0764*/ 	.word	0x00004160
        /*0768*/ 	.word	0x00000000
        /*076c*/ 	.word	0x00000150
        /*0770*/ 	.short	0x010a
        /*0772*/ 	.byte	0xff
	.zero		1


	//   ....[101]....
        /*0774*/ 	.word	0x00004220
        /*0778*/ 	.word	0x00000000
        /*077c*/ 	.word	0x00000000
        /*0780*/ 	.short	0x0101
        /*0782*/ 	.byte	0xff
	.zero		1


	//   ....[102]....
        /*0784*/ 	.word	0x000042e0
        /*0788*/ 	.word	0x000000ff
        /*078c*/ 	.word	0x00000000
        /*0790*/ 	.short	0x010a
        /*0792*/ 	.byte	0x04
	.zero		1


	//   ....[103]....
        /*0794*/ 	.word	0x000042f0
        /*0798*/ 	.word	0x000000ff
        /*079c*/ 	.word	0x00000190
        /*07a0*/ 	.short	0x010a
        /*07a2*/ 	.byte	0x17
	.zero		1


	//   ....[104]....
        /*07a4*/ 	.word	0x000043a0
        /*07a8*/ 	.word	0x000000ff
        /*07ac*/ 	.word	0x00000000
        /*07b0*/ 	.short	0x010a
        /*07b2*/ 	.byte	0x05
	.zero		1


	//   ....[105]....
        /*07b4*/ 	.word	0x000044e0
        /*07b8*/ 	.word	0x000000ff
        /*07bc*/ 	.word	0x00000000
        /*07c0*/ 	.short	0x010a
        /*07c2*/ 	.byte	0x04
	.zero		1


	//   ....[106]....
        /*07c4*/ 	.word	0x00004730
        /*07c8*/ 	.word	0x000000ff
        /*07cc*/ 	.word	0x00000000
        /*07d0*/ 	.short	0x010a
        /*07d2*/ 	.byte	0x04
	.zero		1


	//   ....[107]....
        /*07d4*/ 	.word	0x000047c0
        /*07d8*/ 	.word	0x000000ff
        /*07dc*/ 	.word	0x00000000
        /*07e0*/ 	.short	0x010a
        /*07e2*/ 	.byte	0x05
	.zero		1


	//   ....[108]....
        /*07e4*/ 	.word	0x00004850
        /*07e8*/ 	.word	0x000000ff
        /*07ec*/ 	.word	0x00000000
        /*07f0*/ 	.short	0x010a
        /*07f2*/ 	.byte	0x05
	.zero		1


	//   ....[109]....
        /*07f4*/ 	.word	0x000048f0
        /*07f8*/ 	.word	0x00000000
        /*07fc*/ 	.word	0x00000000
        /*0800*/ 	.short	0x010a
        /*0802*/ 	.byte	0xff
	.zero		1


	//   ....[110]....
        /*0804*/ 	.word	0x00004930
        /*0808*/ 	.word	0x00000000
        /*080c*/ 	.word	0x00000000
        /*0810*/ 	.short	0x010a
        /*0812*/ 	.byte	0xff
	.zero		1


	//   ....[111]....
        /*0814*/ 	.word	0x000049a0
        /*0818*/ 	.word	0x000000ff
        /*081c*/ 	.word	0x00000000
        /*0820*/ 	.short	0x0101
        /*0822*/ 	.byte	0x04
	.zero		1


	//   ....[112]....
        /*0824*/ 	.word	0x000049e0
        /*0828*/ 	.word	0x000000ff
        /*082c*/ 	.word	0x000001d0
        /*0830*/ 	.short	0x010a
        /*0832*/ 	.byte	0x11
	.zero		1


	//   ....[113]....
        /*0834*/ 	.word	0x00004a30
        /*0838*/ 	.word	0x000000ff
        /*083c*/ 	.word	0x00000000
        /*0840*/ 	.short	0x0101
        /*0842*/ 	.byte	0x04
	.zero		1


	//   ....[114]....
        /*0844*/ 	.word	0x00004f10
        /*0848*/ 	.word	0x0000000c
        /*084c*/ 	.word	0x00000150
        /*0850*/ 	.short	0x010a
        /*0852*/ 	.byte	0xff
	.zero		1


	//   ....[115]....
        /*0854*/ 	.word	0x00005080
        /*0858*/ 	.word	0x00000000
        /*085c*/ 	.word	0x00000000
        /*0860*/ 	.short	0x0101
        /*0862*/ 	.byte	0xff
	.zero		1


	//   ....[116]....
        /*0864*/ 	.word	0x00005510
        /*0868*/ 	.word	0x000000ff
        /*086c*/ 	.word	0x00000148
        /*0870*/ 	.short	0x010a
        /*0872*/ 	.byte	0x15
	.zero		1


	//   ....[117]....
        /*0874*/ 	.word	0x00005690
        /*0878*/ 	.word	0x000000ff
        /*087c*/ 	.word	0x00000120
        /*0880*/ 	.short	0x010a
        /*0882*/ 	.byte	0x15
	.zero		1


	//   ....[118]....
        /*0884*/ 	.word	0x00005880
        /*0888*/ 	.word	0x000000ff
        /*088c*/ 	.word	0x00000100
        /*0890*/ 	.short	0x010b
        /*0892*/ 	.byte	0x15
	.zero		1


	//   ....[119]....
        /*0894*/ 	.word	0x00005890
        /*0898*/ 	.word	0x000000ff
        /*089c*/ 	.word	0x00000000
        /*08a0*/ 	.short	0x0101
        /*08a2*/ 	.byte	0x2e
	.zero		1


	//   ....[120]....
        /*08a4*/ 	.word	0x000058a0
        /*08a8*/ 	.word	0x000000ff
        /*08ac*/ 	.word	0x00000128
        /*08b0*/ 	.short	0x010a
        /*08b2*/ 	.byte	0x15
	.zero		1


	//   ....[121]....
        /*08b4*/ 	.word	0x00005a50
        /*08b8*/ 	.word	0x000000ff
        /*08bc*/ 	.word	0x00000108
        /*08c0*/ 	.short	0x010b
        /*08c2*/ 	.byte	0x15
	.zero		1


	//   ....[122]....
        /*08c4*/ 	.word	0x00005a60
        /*08c8*/ 	.word	0x000000ff
        /*08cc*/ 	.word	0x00000000
        /*08d0*/ 	.short	0x0101
        /*08d2*/ 	.byte	0x27
	.zero		1


	//   ....[123]....
        /*08d4*/ 	.word	0x00005a70
        /*08d8*/ 	.word	0x000000ff
        /*08dc*/ 	.word	0x00000130
        /*08e0*/ 	.short	0x010a
        /*08e2*/ 	.byte	0x15
	.zero		1


	//   ....[124]....
        /*08e4*/ 	.word	0x00005c20
        /*08e8*/ 	.word	0x000000ff
        /*08ec*/ 	.word	0x00000110
        /*08f0*/ 	.short	0x010b
        /*08f2*/ 	.byte	0x15
	.zero		1


	//   ....[125]....
        /*08f4*/ 	.word	0x00005c30
        /*08f8*/ 	.word	0x000000ff
        /*08fc*/ 	.word	0x00000000
        /*0900*/ 	.short	0x0101
        /*0902*/ 	.byte	0x26
	.zero		1


	//   ....[126]....
        /*0904*/ 	.word	0x00005c40
        /*0908*/ 	.word	0x000000ff
        /*090c*/ 	.word	0x00000138
        /*0910*/ 	.short	0x010a
        /*0912*/ 	.byte	0x15
	.zero		1


	//   ....[127]....
        /*0914*/ 	.word	0x00005e90
        /*0918*/ 	.word	0x000000ff
        /*091c*/ 	.word	0x00000118
        /*0920*/ 	.short	0x010b
        /*0922*/ 	.byte	0x15
	.zero		1


	//   ....[128]....
        /*0924*/ 	.word	0x00005ea0
        /*0928*/ 	.word	0x000000ff
        /*092c*/ 	.word	0x00000000
        /*0930*/ 	.short	0x0101
        /*0932*/ 	.byte	0x25
	.zero		1


	//   ....[129]....
        /*0934*/ 	.word	0x00005ee0
        /*0938*/ 	.word	0x000000ff
        /*093c*/ 	.word	0x00000120
        /*0940*/ 	.short	0x010a
        /*0942*/ 	.byte	0x15
	.zero		1


	//   ....[130]....
        /*0944*/ 	.word	0x00005f00
        /*0948*/ 	.word	0x000000ff
        /*094c*/ 	.word	0x00000128
        /*0950*/ 	.short	0x010a
        /*0952*/ 	.byte	0x15
	.zero		1


	//   ....[131]....
        /*0954*/ 	.word	0x00005f20
        /*0958*/ 	.word	0x000000ff
        /*095c*/ 	.word	0x00000130
        /*0960*/ 	.short	0x010a
        /*0962*/ 	.byte	0x15
	.zero		1


	//   ....[132]....
        /*0964*/ 	.word	0x00005f60
        /*0968*/ 	.word	0x00000000
        /*096c*/ 	.word	0x00000138
        /*0970*/ 	.short	0x010a
        /*0972*/ 	.byte	0xff
	.zero		1


	//   ....[133]....
        /*0974*/ 	.word	0x000062c0
        /*0978*/ 	.word	0x00000003
        /*097c*/ 	.word	0x00000150
        /*0980*/ 	.short	0x010a
        /*0982*/ 	.byte	0xff
	.zero		1


	//   ....[134]....
        /*0984*/ 	.word	0x00006440
        /*0988*/ 	.word	0x00000000
        /*098c*/ 	.word	0x00000000
        /*0990*/ 	.short	0x0101
        /*0992*/ 	.byte	0xff
	.zero		1


	//   ....[135]....
        /*0994*/ 	.word	0x00006f80
        /*0998*/ 	.word	0x000000ff
        /*099c*/ 	.word	0x00000100
        /*09a0*/ 	.short	0x010a
        /*09a2*/ 	.byte	0x2b
	.zero		1


	//   ....[136]....
        /*09a4*/ 	.word	0x00006fc0
        /*09a8*/ 	.word	0x00000062
        /*09ac*/ 	.word	0x00000170
        /*09b0*/ 	.short	0x010a
        /*09b2*/ 	.byte	0xff
	.zero		1


	//   ....[137]....
        /*09b4*/ 	.word	0x000070b0
        /*09b8*/ 	.word	0x000000ff
        /*09bc*/ 	.word	0x00000100
        /*09c0*/ 	.short	0x010a
        /*09c2*/ 	.byte	0x2b
	.zero		1


	//   ....[138]....
        /*09c4*/ 	.word	0x000071a0
        /*09c8*/ 	.word	0x00000062
        /*09cc*/ 	.word	0x00000170
        /*09d0*/ 	.short	0x010a
        /*09d2*/ 	.byte	0xff
	.zero		1


	//   ....[139]....
        /*09d4*/ 	.word	0x00007cc0
        /*09d8*/ 	.word	0x00000000
        /*09dc*/ 	.word	0x00000000
        /*09e0*/ 	.short	0x0101
        /*09e2*/ 	.byte	0xff
	.zero		1


	//   ....[140]....
        /*09e4*/ 	.word	0x00007cd0
        /*09e8*/ 	.word	0x00000003
        /*09ec*/ 	.word	0x00000100
        /*09f0*/ 	.short	0x010a
        /*09f2*/ 	.byte	0xff
	.zero		1


	//   ....[141]....
        /*09f4*/ 	.word	0x00007db0
        /*09f8*/ 	.word	0x00000003
        /*09fc*/ 	.word	0x00000100
        /*0a00*/ 	.short	0x010a
        /*0a02*/ 	.byte	0xff
	.zero		1


	//   ....[142]....
        /*0a04*/ 	.word	0x00008970
        /*0a08*/ 	.word	0x00000068
        /*0a0c*/ 	.word	0x00000000
        /*0a10*/ 	.short	0x0101
        /*0a12*/ 	.byte	0xff
	.zero		1


	//   ....[143]....
        /*0a14*/ 	.word	0x00008990
        /*0a18*/ 	.word	0x0000003e
        /*0a1c*/ 	.word	0x00000100
        /*0a20*/ 	.short	0x010a
        /*0a22*/ 	.byte	0xff
	.zero		1


	//   ....[144]....
        /*0a24*/ 	.word	0x00008a60
        /*0a28*/ 	.word	0x0000003e
        /*0a2c*/ 	.word	0x00000100
        /*0a30*/ 	.short	0x010a
        /*0a32*/ 	.byte	0xff
	.zero		1


	//   ....[145]....
        /*0a34*/ 	.word	0x00009610
        /*0a38*/ 	.word	0x0000003e
        /*0a3c*/ 	.word	0x00000000
        /*0a40*/ 	.short	0x0101
        /*0a42*/ 	.byte	0xff
	.zero		1


	//   ....[146]....
        /*0a44*/ 	.word	0x00009630
        /*0a48*/ 	.word	0x0000003d
        /*0a4c*/ 	.word	0x00000100
        /*0a50*/ 	.short	0x010a
        /*0a52*/ 	.byte	0xff
	.zero		1


	//   ....[147]....
        /*0a54*/ 	.word	0x00009700
        /*0a58*/ 	.word	0x0000003d
        /*0a5c*/ 	.word	0x00000100
        /*0a60*/ 	.short	0x010a
        /*0a62*/ 	.byte	0xff
	.zero		1


	//   ....[148]....
        /*0a64*/ 	.word	0x000099d0
        /*0a68*/ 	.word	0x00000062
        /*0a6c*/ 	.word	0x00000000
        /*0a70*/ 	.short	0x0101
        /*0a72*/ 	.byte	0xff
	.zero		1


	//   ....[149]....
        /*0a74*/ 	.word	0x0000a300
        /*0a78*/ 	.word	0x00000002
        /*0a7c*/ 	.word	0x00000000
        /*0a80*/ 	.short	0x0101
        /*0a82*/ 	.byte	0xff
	.zero		1


	//   ....[150]....
        /*0a84*/ 	.word	0x0000a5b0
        /*0a88*/ 	.word	0x000000ff
        /*0a8c*/ 	.word	0x00000000
        /*0a90*/ 	.short	0x0101
        /*0a92*/ 	.byte	0x04
	.zero		1


	//   ....[151]....
        /*0a94*/ 	.word	0x0000a5d0
        /*0a98*/ 	.word	0x00000000
        /*0a9c*/ 	.word	0x000001c0
        /*0aa0*/ 	.short	0x010a
        /*0aa2*/ 	.byte	0xff
	.zero		1


	//   ....[152]....
        /*0aa4*/ 	.word	0x0000a630
        /*0aa8*/ 	.word	0x00000000
        /*0aac*/ 	.word	0x00000080
        /*0ab0*/ 	.short	0x010a
        /*0ab2*/ 	.byte	0xff
	.zero		1


	//   ....[153]....
        /*0ab4*/ 	.word	0x0000a690
        /*0ab8*/ 	.word	0x00000000
        /*0abc*/ 	.word	0x00000080
        /*0ac0*/ 	.short	0x010a
        /*0ac2*/ 	.byte	0xff
	.zero		1


	//   ....[154]....
        /*0ac4*/ 	.word	0x0000a6e0
        /*0ac8*/ 	.word	0x00000003
        /*0acc*/ 	.word	0x00000150
        /*0ad0*/ 	.short	0x010a
        /*0ad2*/ 	.byte	0xff
	.zero		1


	//   ....[155]....
        /*0ad4*/ 	.word	0x0000a740
        /*0ad8*/ 	.word	0x00000000
        /*0adc*/ 	.word	0x00000000
        /*0ae0*/ 	.short	0x010a
        /*0ae2*/ 	.byte	0xff
	.zero		1


	//   ....[156]....
        /*0ae4*/ 	.word	0x0000a7a0
        /*0ae8*/ 	.word	0x00000000
        /*0aec*/ 	.word	0x00000000
        /*0af0*/ 	.short	0x010a
        /*0af2*/ 	.byte	0xff
	.zero		1


	//   ....[157]....
        /*0af4*/ 	.word	0x0000a800
        /*0af8*/ 	.word	0x00000000
        /*0afc*/ 	.word	0x00000000
        /*0b00*/ 	.short	0x010a
        /*0b02*/ 	.byte	0xff
	.zero		1


	//   ....[158]....
        /*0b04*/ 	.word	0x0000a860
        /*0b08*/ 	.word	0x00000000
        /*0b0c*/ 	.word	0x00000000
        /*0b10*/ 	.short	0x010a
        /*0b12*/ 	.byte	0xff
	.zero		1


	//   ....[159]....
        /*0b14*/ 	.word	0x0000a8c0
        /*0b18*/ 	.word	0x00000000
        /*0b1c*/ 	.word	0x00000000
        /*0b20*/ 	.short	0x010a
        /*0b22*/ 	.byte	0xff
	.zero		1


	//   ....[160]....
        /*0b24*/ 	.word	0x0000a920
        /*0b28*/ 	.word	0x00000000
        /*0b2c*/ 	.word	0x00000000
        /*0b30*/ 	.short	0x010a
        /*0b32*/ 	.byte	0xff
	.zero		1


	//   ....[161]....
        /*0b34*/ 	.word	0x0000a980
        /*0b38*/ 	.word	0x00000000
        /*0b3c*/ 	.word	0x00000000
        /*0b40*/ 	.short	0x010a
        /*0b42*/ 	.byte	0xff
	.zero		1


	//   ....[162]....
        /*0b44*/ 	.word	0x0000a9e0
        /*0b48*/ 	.word	0x00000000
        /*0b4c*/ 	.word	0x00000000
        /*0b50*/ 	.short	0x010a
        /*0b52*/ 	.byte	0xff
	.zero		1


	//   ....[163]....
        /*0b54*/ 	.word	0x0000aa40
        /*0b58*/ 	.word	0x00000000
        /*0b5c*/ 	.word	0x00000000
        /*0b60*/ 	.short	0x010a
        /*0b62*/ 	.byte	0xff
	.zero		1


	//   ....[164]....
        /*0b64*/ 	.word	0x0000aaa0
        /*0b68*/ 	.word	0x00000000
        /*0b6c*/ 	.word	0x00000000
        /*0b70*/ 	.short	0x010a
        /*0b72*/ 	.byte	0xff
	.zero		1


	//   ....[165]....
        /*0b74*/ 	.word	0x0000ab00
        /*0b78*/ 	.word	0x00000000
        /*0b7c*/ 	.word	0x00000000
        /*0b80*/ 	.short	0x010a
        /*0b82*/ 	.byte	0xff
	.zero		1


	//   ....[166]....
        /*0b84*/ 	.word	0x0000ab60
        /*0b88*/ 	.word	0x00000000
        /*0b8c*/ 	.word	0x00000000
        /*0b90*/ 	.short	0x010a
        /*0b92*/ 	.byte	0xff
	.zero		1


	//   ....[167]....
        /*0b94*/ 	.word	0x0000abc0
        /*0b98*/ 	.word	0x00000000
        /*0b9c*/ 	.word	0x00000000
        /*0ba0*/ 	.short	0x010a
        /*0ba2*/ 	.byte	0xff
	.zero		1


	//   ....[168]....
        /*0ba4*/ 	.word	0x0000ac20
        /*0ba8*/ 	.word	0x00000000
        /*0bac*/ 	.word	0x00000000
        /*0bb0*/ 	.short	0x010a
        /*0bb2*/ 	.byte	0xff
	.zero		1


	//   ....[169]....
        /*0bb4*/ 	.word	0x0000ac80
        /*0bb8*/ 	.word	0x00000000
        /*0bbc*/ 	.word	0x00000000
        /*0bc0*/ 	.short	0x010a
        /*0bc2*/ 	.byte	0xff
	.zero		1


	//   ....[170]....
        /*0bc4*/ 	.word	0x0000acd0
        /*0bc8*/ 	.word	0x00000000
        /*0bcc*/ 	.word	0x000001b0
        /*0bd0*/ 	.short	0x010a
        /*0bd2*/ 	.byte	0xff
	.zero		1


	//   ....[171]....
        /*0bd4*/ 	.word	0x0000ad30
        /*0bd8*/ 	.word	0x00000000
        /*0bdc*/ 	.word	0x00000160
        /*0be0*/ 	.short	0x010a
        /*0be2*/ 	.byte	0xff
	.zero		1


	//   ....[172]....
        /*0be4*/ 	.word	0x0000ad80
        /*0be8*/ 	.word	0x00000000
        /*0bec*/ 	.word	0x00000150
        /*0bf0*/ 	.short	0x010a
        /*0bf2*/ 	.byte	0xff
	.zero		1


	//   ....[173]....
        /*0bf4*/ 	.word	0x0000ade0
        /*0bf8*/ 	.word	0x00000000
        /*0bfc*/ 	.word	0x00000160
        /*0c00*/ 	.short	0x010a
        /*0c02*/ 	.byte	0xff
	.zero		1


	//   ....[174]....
        /*0c04*/ 	.word	0x0000ae40
        /*0c08*/ 	.word	0x00000005
        /*0c0c*/ 	.word	0x00000008
        /*0c10*/ 	.short	0x010a
        /*0c12*/ 	.byte	0xff
	.zero		1


	//   ....[175]....
        /*0c14*/ 	.word	0x0000af30
        /*0c18*/ 	.word	0x00000003
        /*0c1c*/ 	.word	0x00000008
        /*0c20*/ 	.short	0x010a
        /*0c22*/ 	.byte	0xff
	.zero		1


	//   ....[176]....
        /*0c24*/ 	.word	0x0000af80
        /*0c28*/ 	.word	0x00000000
        /*0c2c*/ 	.word	0x00000150
        /*0c30*/ 	.short	0x010a
        /*0c32*/ 	.byte	0xff
	.zero		1


	//   ....[177]....
        /*0c34*/ 	.word	0x0000afe0
        /*0c38*/ 	.word	0x00000000
        /*0c3c*/ 	.word	0x00000190
        /*0c40*/ 	.short	0x010a
        /*0c42*/ 	.byte	0xff
	.zero		1


	//   ....[178]....
        /*0c44*/ 	.word	0x0000b040
        /*0c48*/ 	.word	0x00000000
        /*0c4c*/ 	.word	0x00000000
        /*0c50*/ 	.short	0x010a
        /*0c52*/ 	.byte	0xff
	.zero		1


	//   ....[179]....
        /*0c54*/ 	.word	0x0000b0a0
        /*0c58*/ 	.word	0x00000000
        /*0c5c*/ 	.word	0x00000000
        /*0c60*/ 	.short	0x010a
        /*0c62*/ 	.byte	0xff
	.zero		1


	//   ....[180]....
        /*0c64*/ 	.word	0x0000b100
        /*0c68*/ 	.word	0x00000000
        /*0c6c*/ 	.word	0x00000000
        /*0c70*/ 	.short	0x010a
        /*0c72*/ 	.byte	0xff
	.zero		1


	//   ....[181]....
        /*0c74*/ 	.word	0x0000b160
        /*0c78*/ 	.word	0x00000000
        /*0c7c*/ 	.word	0x00000000
        /*0c80*/ 	.short	0x010a
        /*0c82*/ 	.byte	0xff
	.zero		1


	//   ....[182]....
        /*0c84*/ 	.word	0x0000b1c0
        /*0c88*/ 	.word	0x00000000
        /*0c8c*/ 	.word	0x000001d0
        /*0c90*/ 	.short	0x010a
        /*0c92*/ 	.byte	0xff
	.zero		1


	//   ....[183]....
        /*0c94*/ 	.word	0x0000b210
        /*0c98*/ 	.word	0x0000000c
        /*0c9c*/ 	.word	0x00000150
        /*0ca0*/ 	.short	0x010a
        /*0ca2*/ 	.byte	0xff
	.zero		1


	//   ....[184]....
        /*0ca4*/ 	.word	0x0000b270
        /*0ca8*/ 	.word	0x00000000
        /*0cac*/ 	.word	0x00000148
        /*0cb0*/ 	.short	0x010a
        /*0cb2*/ 	.byte	0xff
	.zero		1


	//   ....[185]....
        /*0cb4*/ 	.word	0x0000b2d0
        /*0cb8*/ 	.word	0x00000000
        /*0cbc*/ 	.word	0x00000120
        /*0cc0*/ 	.short	0x010a
        /*0cc2*/ 	.byte	0xff
	.zero		1


	//   ....[186]....
        /*0cc4*/ 	.word	0x0000b330
        /*0cc8*/ 	.word	0x00000000
        /*0ccc*/ 	.word	0x00000128
        /*0cd0*/ 	.short	0x010a
        /*0cd2*/ 	.byte	0xff
	.zero		1


	//   ....[187]....
        /*0cd4*/ 	.word	0x0000b390
        /*0cd8*/ 	.word	0x00000000
        /*0cdc*/ 	.word	0x00000130
        /*0ce0*/ 	.short	0x010a
        /*0ce2*/ 	.byte	0xff
	.zero		1


	//   ....[188]....
        /*0ce4*/ 	.word	0x0000b3f0
        /*0ce8*/ 	.word	0x00000000
        /*0cec*/ 	.word	0x00000138
        /*0cf0*/ 	.short	0x010a
        /*0cf2*/ 	.byte	0xff
	.zero		1


	//   ....[189]....
        /*0cf4*/ 	.word	0x0000b450
        /*0cf8*/ 	.word	0x00000000
        /*0cfc*/ 	.word	0x00000120
        /*0d00*/ 	.short	0x010a
        /*0d02*/ 	.byte	0xff
	.zero		1


	//   ....[190]....
        /*0d04*/ 	.word	0x0000b4b0
        /*0d08*/ 	.word	0x00000000
        /*0d0c*/ 	.word	0x00000128
        /*0d10*/ 	.short	0x010a
        /*0d12*/ 	.byte	0xff
	.zero		1


	//   ....[191]....
        /*0d14*/ 	.word	0x0000b510
        /*0d18*/ 	.word	0x00000000
        /*0d1c*/ 	.word	0x00000130
        /*0d20*/ 	.short	0x010a
        /*0d22*/ 	.byte	0xff
	.zero		1


	//   ....[192]....
        /*0d24*/ 	.word	0x0000b560
        /*0d28*/ 	.word	0x00000003
        /*0d2c*/ 	.word	0x00000150
        /*0d30*/ 	.short	0x010a
        /*0d32*/ 	.byte	0xff
	.zero		1


	//   ....[193]....
        /*0d34*/ 	.word	0x0000b5c0
        /*0d38*/ 	.word	0x00000000
        /*0d3c*/ 	.word	0x00000100
        /*0d40*/ 	.short	0x010a
        /*0d42*/ 	.byte	0xff
	.zero		1


	//   ....[194]....
        /*0d44*/ 	.word	0x0000b610
        /*0d48*/ 	.word	0x00000062
        /*0d4c*/ 	.word	0x00000170
        /*0d50*/ 	.short	0x010a
        /*0d52*/ 	.byte	0xff
	.zero		1


	//   ....[195]....
        /*0d54*/ 	.word	0x0000b660
        /*0d58*/ 	.word	0x00000003
        /*0d5c*/ 	.word	0x00000100
        /*0d60*/ 	.short	0x010a
        /*0d62*/ 	.byte	0xff
	.zero		1


	//   ....[196]....
        /*0d64*/ 	.word	0x0000b6b0
        /*0d68*/ 	.word	0x0000003e
        /*0d6c*/ 	.word	0x00000100
        /*0d70*/ 	.short	0x010a
        /*0d72*/ 	.byte	0xff
	.zero		1


	//   ....[197]....
        /*0d74*/ 	.word	0x0000b700
        /*0d78*/ 	.word	0x0000003d
        /*0d7c*/ 	.word	0x00000100
        /*0d80*/ 	.short	0x010a
        /*0d82*/ 	.byte	0xff
	.zero		1


	//----- nvinfo : EIATTR_NUM_MBARRIERS
	.align		4
.L_47:
        /*0d84*/ 	.byte	0x03, 0x38
        /*0d86*/ 	.short	0x003b


	//----- nvinfo : EIATTR_EXIT_INSTR_OFFSETS
	.align		4
        /*0d88*/ 	.byte	0x04, 0x1c
        /*0d8a*/ 	.short	(.L_49 - .L_48)


	//   ....[0]....
.L_48:
        /*0d8c*/ 	.word	0x00003440


	//   ....[1]....
        /*0d90*/ 	.word	0x00003950


	//   ....[2]....
        /*0d94*/ 	.word	0x000039b0


	//   ....[3]....
        /*0d98*/ 	.word	0x00004c60


	//   ....[4]....
        /*0d9c*/ 	.word	0x00005f90


	//   ....[5]....
        /*0da0*/ 	.word	0x00005fd0


	//   ....[6]....
        /*0da4*/ 	.word	0x0000a490


	//   ....[7]....
        /*0da8*/ 	.word	0x0000a510


	//   ....[8]....
        /*0dac*/ 	.word	0x0000a540


	//   ....[9]....
        /*0db0*/ 	.word	0x0000a5c0


	//----- nvinfo : EIATTR_MAX_THREADS
	.align		4
.L_49:
        /*0db4*/ 	.byte	0x04, 0x05
        /*0db6*/ 	.short	(.L_51 - .L_50)
.L_50:
        /*0db8*/ 	.word	0x00000100
        /*0dbc*/ 	.word	0x00000001
        /*0dc0*/ 	.word	0x00000001


	//----- nvinfo : EIATTR_CRS_STACK_SIZE
	.align		4
.L_51:
        /*0dc4*/ 	.byte	0x04, 0x1e
        /*0dc6*/ 	.short	(.L_53 - .L_52)
.L_52:
        /*0dc8*/ 	.word	0x00000000


	//----- nvinfo : EIATTR_CBANK_PARAM_SIZE
	.align		4
.L_53:
        /*0dcc*/ 	.byte	0x03, 0x19
        /*0dce*/ 	.short	0x0800


	//----- nvinfo : EIATTR_PARAM_CBANK
	.align		4
        /*0dd0*/ 	.byte	0x04, 0x0a
        /*0dd2*/ 	.short	(.L_55 - .L_54)
	.align		4
.L_54:
        /*0dd4*/ 	.word	index@(.nv.constant0._ZN7cutlass13device_kernelINS_4gemm6kernel13GemmUniversalIN4cute5tupleIJiiiiEEENS1_10collective13CollectiveMmaINS1_35MainloopSm100TmaUmmaWarpSpecializedILi16ELi2ELi4ENS5_IJNS4_1CILi2EEESB_NSA_ILi1EEEEEEEENS5_IJNSA_ILi128EEENSA_ILi256EEENSA_ILi32EEEEEENS_6half_tENS5_IJlSC_lEEESJ_SK_NS4_8TiledMMAINS4_8MMA_AtomIJNS4_26SM100_MMA_F16BF16_2x1SM_SSISJ_SJ_fLi128ELi256ELNS4_4UMMA5MajorE0ELSP_0ELNSO_7ScaleInE0ELSQ_0EEEEEENS4_6LayoutINS5_IJSC_SC_SC_EEENS5_IJNSA_ILi0EEESV_SV_EEEEENS5_IJNS4_10UnderscoreESY_SY_EEEEENS4_28SM100_TMA_2SM_LOAD_MULTICASTENS4_14ComposedLayoutINS4_7SwizzleILi2ELi4ELi3EEENS4_18smem_ptr_flag_bitsILi16EEENST_INS5_IJNSA_ILi8EEESH_EEENS5_IJSH_SC_EEEEEEEvNS4_8identityENS4_18SM100_TMA_2SM_LOADES1B_vS1C_EENS_8epilogue10collective18CollectiveEpilogueINS1F_23Sm100TmaWarpSpecializedILi4ELi2ELi32ELb1ELb0EEEJNS5_IJNSA_ILi64EEESG_SH_EEENS5_IJNST_IS1K_SC_EENST_INS5_IJSH_SB_EEENS5_IJSC_SF_EEEEEEEESJ_SK_SJ_SK_NS1F_6fusion15FusionCallbacksIS1J_NS1R_17LinearCombinationISJ_fSJ_fLNS_15FloatRoundStyleE2EEES1L_S1Q_JEEENS4_5SM1004TMEM4LOAD26SM100_TMEM_LOAD_32dp32b32xENS4_13SM90_TMA_LOADES1B_NS4_39AutoVectorizingCopyWithAssumedAlignmentILi128EEENS4_14SM90_TMA_STOREES1B_S23_S23_EEEvvEEEEvNT_6ParamsE)
        /*0dd8*/ 	.short	0x0380
        /*0dda*/ 	.short	0x0800


	//----- nvinfo : EIATTR_SW_WAR
	.align		4
.L_55:
        /*0ddc*/ 	.byte	0x04, 0x36
        /*0dde*/ 	.short	(.L_57 - .L_56)
.L_56:
        /*0de0*/ 	.word	0x00000008
.L_57:


//--------------------- .nv.callgraph             --------------------------
	.section	.nv.callgraph,"",@"SHT_CUDA_CALLGRAPH"
	.align	4
	.sectionentsize	8
	.align		4
        /*0000*/ 	.word	0x00000000
	.align		4
        /*0004*/ 	.word	0xffffffff
	.align		4
        /*0008*/ 	.word	index@(_ZN7cutlass13device_kernelINS_4gemm6kernel13GemmUniversalIN4cute5tupleIJiiiiEEENS1_10collective13CollectiveMmaINS1_35MainloopSm100TmaUmmaWarpSpecializedILi16ELi2ELi4ENS5_IJNS4_1CILi2EEESB_NSA_ILi1EEEEEEEENS5_IJNSA_ILi128EEENSA_ILi256EEENSA_ILi32EEEEEENS_6half_tENS5_IJlSC_lEEESJ_SK_NS4_8TiledMMAINS4_8MMA_AtomIJNS4_26SM100_MMA_F16BF16_2x1SM_SSISJ_SJ_fLi128ELi256ELNS4_4UMMA5MajorE0ELSP_0ELNSO_7ScaleInE0ELSQ_0EEEEEENS4_6LayoutINS5_IJSC_SC_SC_EEENS5_IJNSA_ILi0EEESV_SV_EEEEENS5_IJNS4_10UnderscoreESY_SY_EEEEENS4_28SM100_TMA_2SM_LOAD_MULTICASTENS4_14ComposedLayoutINS4_7SwizzleILi2ELi4ELi3EEENS4_18smem_ptr_flag_bitsILi16EEENST_INS5_IJNSA_ILi8EEESH_EEENS5_IJSH_SC_EEEEEEEvNS4_8identityENS4_18SM100_TMA_2SM_LOADES1B_vS1C_EENS_8epilogue10collective18CollectiveEpilogueINS1F_23Sm100TmaWarpSpecializedILi4ELi2ELi32ELb1ELb0EEEJNS5_IJNSA_ILi64EEESG_SH_EEENS5_IJNST_IS1K_SC_EENST_INS5_IJSH_SB_EEENS5_IJSC_SF_EEEEEEEESJ_SK_SJ_SK_NS1F_6fusion15FusionCallbacksIS1J_NS1R_17LinearCombinationISJ_fSJ_fLNS_15FloatRoundStyleE2EEES1L_S1Q_JEEENS4_5SM1004TMEM4LOAD26SM100_TMEM_LOAD_32dp32b32xENS4_13SM90_TMA_LOADES1B_NS4_39AutoVectorizingCopyWithAssumedAlignmentILi128EEENS4_14SM90_TMA_STOREES1B_S23_S23_EEEvvEEEEvNT_6ParamsE)
	.align		4
        /*000c*/ 	.word	index@(__assertfail)
	.align		4
        /*0010*/ 	.word	0x00000000
	.align		4
        /*0014*/ 	.word	0xfffffffe
	.align		4
        /*0018*/ 	.word	0x00000000
	.align		4
        /*001c*/ 	.word	0xfffffffd
	.align		4
        /*0020*/ 	.word	0x00000000
	.align		4
        /*0024*/ 	.word	0xfffffffc


//--------------------- .nv.constant4             --------------------------
	.section	.nv.constant4,"a",@progbits
	.align	8
	.align		8
.nv.constant4:
        /*0000*/ 	.dword	__assertfail
	.align		8
        /*0008*/ 	.dword	__unnamed_1
	.align		8
        /*0010*/ 	.dword	__unnamed_2
	.align		8
        /*0018*/ 	.dword	_ZN39_INTERNAL_569ec3a8_4_k_cu_a9edf13c_68154cuda3std3__45__cpo5beginE
	.align		8
        /*0020*/ 	.dword	_ZN39_INTERNAL_569ec3a8_4_k_cu_a9edf13c_68154cuda3std3__45__cpo3endE
	.align		8
        /*0028*/ 	.dword	_ZN39_INTERNAL_569ec3a8_4_k_cu_a9edf13c_68154cuda3std3__45__cpo6cbeginE
	.align		8
        /*0030*/ 	.dword	_ZN39_INTERNAL_569ec3a8_4_k_cu_a9edf13c_68154cuda3std3__45__cpo4cendE
	.align		8
        /*0038*/ 	.dword	_ZN39_INTERNAL_569ec3a8_4_k_cu_a9edf13c_68154cuda3std3__441_GLOBAL__N__569ec3a8_4_k_cu_a9edf13c_68156ignoreE
	.align		8
        /*0040*/ 	.dword	_ZN39_INTERNAL_569ec3a8_4_k_cu_a9edf13c_68154cuda3std3__419piecewise_constructE
	.align		8
        /*0048*/ 	.dword	_ZN39_INTERNAL_569ec3a8_4_k_cu_a9edf13c_68154cuda3std3__48in_placeE
	.align		8
        /*0050*/ 	.dword	_ZN39_INTERNAL_569ec3a8_4_k_cu_a9edf13c_68154cuda3std6ranges3__45__cpo4swapE
	.align		8
        /*0058*/ 	.dword	_ZN39_INTERNAL_569ec3a8_4_k_cu_a9edf13c_68154cuda3std6ranges3__45__cpo9iter_moveE
	.align		8
        /*0060*/ 	.dword	_ZN39_INTERNAL_569ec3a8_4_k_cu_a9edf13c_68154cute7productE
	.align		8
        /*0068*/ 	.dword	_ZN39_INTERNAL_569ec3a8_4_k_cu_a9edf13c_68154cute1_E
	.align		8
        /*0070*/ 	.dword	$str$25
	.align		8
        /*0078*/ 	.dword	$str$26
	.align		8
        /*0080*/ 	.dword	$str$27
	.align		8
        /*0088*/ 	.dword	$str$28


//--------------------- .text._ZN7cutlass13device_kernelINS_4gemm6kernel13GemmUniversalIN4cute5tupleIJiiiiEEENS1_10collective13CollectiveMmaINS1_35MainloopSm100TmaUmmaWarpSpecializedILi16ELi2ELi4ENS5_IJNS4_1CILi2EEESB_NSA_ILi1EEEEEEEENS5_IJNSA_ILi128EEENSA_ILi256EEENSA_ILi32EEEEEENS_6half_tENS5_IJlSC_lEEESJ_SK_NS4_8TiledMMAINS4_8MMA_AtomIJNS4_26SM100_MMA_F16BF16_2x1SM_SSISJ_SJ_fLi128ELi256ELNS4_4UMMA5MajorE0ELSP_0ELNSO_7ScaleInE0ELSQ_0EEEEEENS4_6LayoutINS5_IJSC_SC_SC_EEENS5_IJNSA_ILi0EEESV_SV_EEEEENS5_IJNS4_10UnderscoreESY_SY_EEEEENS4_28SM100_TMA_2SM_LOAD_MULTICASTENS4_14ComposedLayoutINS4_7SwizzleILi2ELi4ELi3EEENS4_18smem_ptr_flag_bitsILi16EEENST_INS5_IJNSA_ILi8EEESH_EEENS5_IJSH_SC_EEEEEEEvNS4_8identityENS4_18SM100_TMA_2SM_LOADES1B_vS1C_EENS_8epilogue10collective18CollectiveEpilogueINS1F_23Sm100TmaWarpSpecializedILi4ELi2ELi32ELb1ELb0EEEJNS5_IJNSA_ILi64EEESG_SH_EEENS5_IJNST_IS1K_SC_EENST_INS5_IJSH_SB_EEENS5_IJSC_SF_EEEEEEEESJ_SK_SJ_SK_NS1F_6fusion15FusionCallbacksIS1J_NS1R_17LinearCombinationISJ_fSJ_fLNS_15FloatRoundStyleE2EEES1L_S1Q_JEEENS4_5SM1004TMEM4LOAD26SM100_TMEM_LOAD_32dp32b32xENS4_13SM90_TMA_LOADES1B_NS4_39AutoVectorizingCopyWithAssumedAlignmentILi128EEENS4_14SM90_TMA_STOREES1B_S23_S23_EEEvvEEEEvNT_6ParamsE --------------------------
	.section	.text._ZN7cutlass13device_kernelINS_4gemm6kernel13GemmUniversalIN4cute5tupleIJiiiiEEENS1_10collective13CollectiveMmaINS1_35MainloopSm100TmaUmmaWarpSpecializedILi16ELi2ELi4ENS5_IJNS4_1CILi2EEESB_NSA_ILi1EEEEEEEENS5_IJNSA_ILi128EEENSA_ILi256EEENSA_ILi32EEEEEENS_6half_tENS5_IJlSC_lEEESJ_SK_NS4_8TiledMMAINS4_8MMA_AtomIJNS4_26SM100_MMA_F16BF16_2x1SM_SSISJ_SJ_fLi128ELi256ELNS4_4UMMA5MajorE0ELSP_0ELNSO_7ScaleInE0ELSQ_0EEEEEENS4_6LayoutINS5_IJSC_SC_SC_EEENS5_IJNSA_ILi0EEESV_SV_EEEEENS5_IJNS4_10UnderscoreESY_SY_EEEEENS4_28SM100_TMA_2SM_LOAD_MULTICASTENS4_14ComposedLayoutINS4_7SwizzleILi2ELi4ELi3EEENS4_18smem_ptr_flag_bitsILi16EEENST_INS5_IJNSA_ILi8EEESH_EEENS5_IJSH_SC_EEEEEEEvNS4_8identityENS4_18SM100_TMA_2SM_LOADES1B_vS1C_EENS_8epilogue10collective18CollectiveEpilogueINS1F_23Sm100TmaWarpSpecializedILi4ELi2ELi32ELb1ELb0EEEJNS5_IJNSA_ILi64EEESG_SH_EEENS5_IJNST_IS1K_SC_EENST_INS5_IJSH_SB_EEENS5_IJSC_SF_EEEEEEEESJ_SK_SJ_SK_NS1F_6fusion15FusionCallbacksIS1J_NS1R_17LinearCombinationISJ_fSJ_fLNS_15FloatRoundStyleE2EEES1L_S1Q_JEEENS4_5SM1004TMEM4LOAD26SM100_TMEM_LOAD_32dp32b32xENS4_13SM90_TMA_LOADES1B_NS4_39AutoVectorizingCopyWithAssumedAlignmentILi128EEENS4_14SM90_TMA_STOREES1B_S23_S23_EEEvvEEEEvNT_6ParamsE,"ax",@progbits
	.align	128
.text._ZN7cutlass13device_kernelINS_4gemm6kernel13GemmUniversalIN4cute5tupleIJiiiiEEENS1_10collective13CollectiveMmaINS1_35MainloopSm100TmaUmmaWarpSpecializedILi16ELi2ELi4ENS5_IJNS4_1CILi2EEESB_NSA_ILi1EEEEEEEENS5_IJNSA_ILi128EEENSA_ILi256EEENSA_ILi32EEEEEENS_6half_tENS5_IJlSC_lEEESJ_SK_NS4_8TiledMMAINS4_8MMA_AtomIJNS4_26SM100_MMA_F16BF16_2x1SM_SSISJ_SJ_fLi128ELi256ELNS4_4UMMA5MajorE0ELSP_0ELNSO_7ScaleInE0ELSQ_0EEEEEENS4_6LayoutINS5_IJSC_SC_SC_EEENS5_IJNSA_ILi0EEESV_SV_EEEEENS5_IJNS4_10UnderscoreESY_SY_EEEEENS4_28SM100_TMA_2SM_LOAD_MULTICASTENS4_14ComposedLayoutINS4_7SwizzleILi2ELi4ELi3EEENS4_18smem_ptr_flag_bitsILi16EEENST_INS5_IJNSA_ILi8EEESH_EEENS5_IJSH_SC_EEEEEEEvNS4_8identityENS4_18SM100_TMA_2SM_LOADES1B_vS1C_EENS_8epilogue10collective18CollectiveEpilogueINS1F_23Sm100TmaWarpSpecializedILi4ELi2ELi32ELb1ELb0EEEJNS5_IJNSA_ILi64EEESG_SH_EEENS5_IJNST_IS1K_SC_EENST_INS5_IJSH_SB_EEENS5_IJSC_SF_EEEEEEEESJ_SK_SJ_SK_NS1F_6fusion15FusionCallbacksIS1J_NS1R_17LinearCombinationISJ_fSJ_fLNS_15FloatRoundStyleE2EEES1L_S1Q_JEEENS4_5SM1004TMEM4LOAD26SM100_TMEM_LOAD_32dp32b32xENS4_13SM90_TMA_LOADES1B_NS4_39AutoVectorizingCopyWithAssumedAlignmentILi128EEENS4_14SM90_TMA_STOREES1B_S23_S23_EEEvvEEEEvNT_6ParamsE:
        .type           _ZN7cutlass13device_kernelINS_4gemm6kernel13GemmUniversalIN4cute5tupleIJiiiiEEENS1_10collective13CollectiveMmaINS1_35MainloopSm100TmaUmmaWarpSpecializedILi16ELi2ELi4ENS5_IJNS4_1CILi2EEESB_NSA_ILi1EEEEEEEENS5_IJNSA_ILi128EEENSA_ILi256EEENSA_ILi32EEEEEENS_6half_tENS5_IJlSC_lEEESJ_SK_NS4_8TiledMMAINS4_8MMA_AtomIJNS4_26SM100_MMA_F16BF16_2x1SM_SSISJ_SJ_fLi128ELi256ELNS4_4UMMA5MajorE0ELSP_0ELNSO_7ScaleInE0ELSQ_0EEEEEENS4_6LayoutINS5_IJSC_SC_SC_EEENS5_IJNSA_ILi0EEESV_SV_EEEEENS5_IJNS4_10UnderscoreESY_SY_EEEEENS4_28SM100_TMA_2SM_LOAD_MULTICASTENS4_14ComposedLayoutINS4_7SwizzleILi2ELi4ELi3EEENS4_18smem_ptr_flag_bitsILi16EEENST_INS5_IJNSA_ILi8EEESH_EEENS5_IJSH_SC_EEEEEEEvNS4_8identityENS4_18SM100_TMA_2SM_LOADES1B_vS1C_EENS_8epilogue10collective18CollectiveEpilogueINS1F_23Sm100TmaWarpSpecializedILi4ELi2ELi32ELb1ELb0EEEJNS5_IJNSA_ILi64EEESG_SH_EEENS5_IJNST_IS1K_SC_EENST_INS5_IJSH_SB_EEENS5_IJSC_SF_EEEEEEEESJ_SK_SJ_SK_NS1F_6fusion15FusionCallbacksIS1J_NS1R_17LinearCombinationISJ_fSJ_fLNS_15FloatRoundStyleE2EEES1L_S1Q_JEEENS4_5SM1004TMEM4LOAD26SM100_TMEM_LOAD_32dp32b32xENS4_13SM90_TMA_LOADES1B_NS4_39AutoVectorizingCopyWithAssumedAlignmentILi128EEENS4_14SM90_TMA_STOREES1B_S23_S23_EEEvvEEEEvNT_6ParamsE,@function
        .size           _ZN7cutlass13device_kernelINS_4gemm6kernel13GemmUniversalIN4cute5tupleIJiiiiEEENS1_10collective13CollectiveMmaINS1_35MainloopSm100TmaUmmaWarpSpecializedILi16ELi2ELi4ENS5_IJNS4_1CILi2EEESB_NSA_ILi1EEEEEEEENS5_IJNSA_ILi128EEENSA_ILi256EEENSA_ILi32EEEEEENS_6half_tENS5_IJlSC_lEEESJ_SK_NS4_8TiledMMAINS4_8MMA_AtomIJNS4_26SM100_MMA_F16BF16_2x1SM_SSISJ_SJ_fLi128ELi256ELNS4_4UMMA5MajorE0ELSP_0ELNSO_7ScaleInE0ELSQ_0EEEEEENS4_6LayoutINS5_IJSC_SC_SC_EEENS5_IJNSA_ILi0EEESV_SV_EEEEENS5_IJNS4_10UnderscoreESY_SY_EEEEENS4_28SM100_TMA_2SM_LOAD_MULTICASTENS4_14ComposedLayoutINS4_7SwizzleILi2ELi4ELi3EEENS4_18smem_ptr_flag_bitsILi16EEENST_INS5_IJNSA_ILi8EEESH_EEENS5_IJSH_SC_EEEEEEEvNS4_8identityENS4_18SM100_TMA_2SM_LOADES1B_vS1C_EENS_8epilogue10collective18CollectiveEpilogueINS1F_23Sm100TmaWarpSpecializedILi4ELi2ELi32ELb1ELb0EEEJNS5_IJNSA_ILi64EEESG_SH_EEENS5_IJNST_IS1K_SC_EENST_INS5_IJSH_SB_EEENS5_IJSC_SF_EEEEEEEESJ_SK_SJ_SK_NS1F_6fusion15FusionCallbacksIS1J_NS1R_17LinearCombinationISJ_fSJ_fLNS_15FloatRoundStyleE2EEES1L_S1Q_JEEENS4_5SM1004TMEM4LOAD26SM100_TMEM_LOAD_32dp32b32xENS4_13SM90_TMA_LOADES1B_NS4_39AutoVectorizingCopyWithAssumedAlignmentILi128EEENS4_14SM90_TMA_STOREES1B_S23_S23_EEEvvEEEEvNT_6ParamsE,(.L_x_234 - _ZN7cutlass13device_kernelINS_4gemm6kernel13GemmUniversalIN4cute5tupleIJiiiiEEENS1_10collective13CollectiveMmaINS1_35MainloopSm100TmaUmmaWarpSpecializedILi16ELi2ELi4ENS5_IJNS4_1CILi2EEESB_NSA_ILi1EEEEEEEENS5_IJNSA_ILi128EEENSA_ILi256EEENSA_ILi32EEEEEENS_6half_tENS5_IJlSC_lEEESJ_SK_NS4_8TiledMMAINS4_8MMA_AtomIJNS4_26SM100_MMA_F16BF16_2x1SM_SSISJ_SJ_fLi128ELi256ELNS4_4UMMA5MajorE0ELSP_0ELNSO_7ScaleInE0ELSQ_0EEEEEENS4_6LayoutINS5_IJSC_SC_SC_EEENS5_IJNSA_ILi0EEESV_SV_EEEEENS5_IJNS4_10UnderscoreESY_SY_EEEEENS4_28SM100_TMA_2SM_LOAD_MULTICASTENS4_14ComposedLayoutINS4_7SwizzleILi2ELi4ELi3EEENS4_18smem_ptr_flag_bitsILi16EEENST_INS5_IJNSA_ILi8EEESH_EEENS5_IJSH_SC_EEEEEEEvNS4_8identityENS4_18SM100_TMA_2SM_LOADES1B_vS1C_EENS_8epilogue10collective18CollectiveEpilogueINS1F_23Sm100TmaWarpSpecializedILi4ELi2ELi32ELb1ELb0EEEJNS5_IJNSA_ILi64EEESG_SH_EEENS5_IJNST_IS1K_SC_EENST_INS5_IJSH_SB_EEENS5_IJSC_SF_EEEEEEEESJ_SK_SJ_SK_NS1F_6fusion15FusionCallbacksIS1J_NS1R_17LinearCombinationISJ_fSJ_fLNS_15FloatRoundStyleE2EEES1L_S1Q_JEEENS4_5SM1004TMEM4LOAD26SM100_TMEM_LOAD_32dp32b32xENS4_13SM90_TMA_LOADES1B_NS4_39AutoVectorizingCopyWithAssumedAlignmentILi128EEENS4_14SM90_TMA_STOREES1B_S23_S23_EEEvvEEEEvNT_6ParamsE)
        .other          _ZN7cutlass13device_kernelINS_4gemm6kernel13GemmUniversalIN4cute5tupleIJiiiiEEENS1_10collective13CollectiveMmaINS1_35MainloopSm100TmaUmmaWarpSpecializedILi16ELi2ELi4ENS5_IJNS4_1CILi2EEESB_NSA_ILi1EEEEEEEENS5_IJNSA_ILi128EEENSA_ILi256EEENSA_ILi32EEEEEENS_6half_tENS5_IJlSC_lEEESJ_SK_NS4_8TiledMMAINS4_8MMA_AtomIJNS4_26SM100_MMA_F16BF16_2x1SM_SSISJ_SJ_fLi128ELi256ELNS4_4UMMA5MajorE0ELSP_0ELNSO_7ScaleInE0ELSQ_0EEEEEENS4_6LayoutINS5_IJSC_SC_SC_EEENS5_IJNSA_ILi0EEESV_SV_EEEEENS5_IJNS4_10UnderscoreESY_SY_EEEEENS4_28SM100_TMA_2SM_LOAD_MULTICASTENS4_14ComposedLayoutINS4_7SwizzleILi2ELi4ELi3EEENS4_18smem_ptr_flag_bitsILi16EEENST_INS5_IJNSA_ILi8EEESH_EEENS5_IJSH_SC_EEEEEEEvNS4_8identityENS4_18SM100_TMA_2SM_LOADES1B_vS1C_EENS_8epilogue10collective18CollectiveEpilogueINS1F_23Sm100TmaWarpSpecializedILi4ELi2ELi32ELb1ELb0EEEJNS5_IJNSA_ILi64EEESG_SH_EEENS5_IJNST_IS1K_SC_EENST_INS5_IJSH_SB_EEENS5_IJSC_SF_EEEEEEEESJ_SK_SJ_SK_NS1F_6fusion15FusionCallbacksIS1J_NS1R_17LinearCombinationISJ_fSJ_fLNS_15FloatRoundStyleE2EEES1L_S1Q_JEEENS4_5SM1004TMEM4LOAD26SM100_TMEM_LOAD_32dp32b32xENS4_13SM90_TMA_LOADES1B_NS4_39AutoVectorizingCopyWithAssumedAlignmentILi128EEENS4_14SM90_TMA_STOREES1B_S23_S23_EEEvvEEEEvNT_6ParamsE,@"STO_CUDA_ENTRY STV_DEFAULT"
_ZN7cutlass13device_kernelINS_4gemm6kernel13GemmUniversalIN4cute5tupleIJiiiiEEENS1_10collective13CollectiveMmaINS1_35MainloopSm100TmaUmmaWarpSpecializedILi16ELi2ELi4ENS5_IJNS4_1CILi2EEESB_NSA_ILi1EEEEEEEENS5_IJNSA_ILi128EEENSA_ILi256EEENSA_ILi32EEEEEENS_6half_tENS5_IJlSC_lEEESJ_SK_NS4_8TiledMMAINS4_8MMA_AtomIJNS4_26SM100_MMA_F16BF16_2x1SM_SSISJ_SJ_fLi128ELi256ELNS4_4UMMA5MajorE0ELSP_0ELNSO_7ScaleInE0ELSQ_0EEEEEENS4_6LayoutINS5_IJSC_SC_SC_EEENS5_IJNSA_ILi0EEESV_SV_EEEEENS5_IJNS4_10UnderscoreESY_SY_EEEEENS4_28SM100_TMA_2SM_LOAD_MULTICASTENS4_14ComposedLayoutINS4_7SwizzleILi2ELi4ELi3EEENS4_18smem_ptr_flag_bitsILi16EEENST_INS5_IJNSA_ILi8EEESH_EEENS5_IJSH_SC_EEEEEEEvNS4_8identityENS4_18SM100_TMA_2SM_LOADES1B_vS1C_EENS_8epilogue10collective18CollectiveEpilogueINS1F_23Sm100TmaWarpSpecializedILi4ELi2ELi32ELb1ELb0EEEJNS5_IJNSA_ILi64EEESG_SH_EEENS5_IJNST_IS1K_SC_EENST_INS5_IJSH_SB_EEENS5_IJSC_SF_EEEEEEEESJ_SK_SJ_SK_NS1F_6fusion15FusionCallbacksIS1J_NS1R_17LinearCombinationISJ_fSJ_fLNS_15FloatRoundStyleE2EEES1L_S1Q_JEEENS4_5SM1004TMEM4LOAD26SM100_TMEM_LOAD_32dp32b32xENS4_13SM90_TMA_LOADES1B_NS4_39AutoVectorizingCopyWithAssumedAlignmentILi128EEENS4_14SM90_TMA_STOREES1B_S23_S23_EEEvvEEEEvNT_6ParamsE:
[----:B------:R-:W1:Y:S01]  /*0000*/  LDC R1, c[0x0][0x37c] ;  /* 0x0000df00ff017b82 */ /* 0x000e620000000800 */
[----:B------:R-:W2:Y:S01]  /*0010*/  S2R R95, SR_TID.X ;  /* 0x00000000005f7919 */ /* 0x000ea20000002100 */
[----:B------:R-:W3:Y:S06]  /*0020*/  LDCU.64 UR8, c[0x0][0x890] ;  /* 0x00011200ff0877ac */ /* 0x000eec0008000a00 */
[----:B------:R-:W4:Y:S01]  /*0030*/  S2UR UR4, SR_CgaCtaId ;  /* 0x00000000000479c3 */ /* 0x000f220000008800 */
[----:B------:R-:W-:Y:S02]  /*0040*/  PRMT R80, RZ, 0x7610, R80 ;  /* 0x00007610ff507816 */ /* 0x000fe40000000050 */
[----:B------:R-:W-:Y:S01]  /*0050*/  ELECT P1, URZ, PT ;  /* 0x0000000000ff782f */ /* 0x000fe20003820000 */
[----:B---3--:R-:W-:-:S04]  /*0060*/  UISETP.NE.U32.AND UP0, UPT, UR8, URZ, UPT ;  /* 0x000000ff0800728c */ /* 0x008fc8000bf05070 */
[----:B------:R-:W-:Y:S02]  /*0070*/  UISETP.NE.AND.EX UP0, UPT, UR9, URZ, UPT, UP0 ;  /* 0x000000ff0900728c */ /* 0x000fe4000bf05300 */
[----:B----4-:R-:W-:Y:S02]  /*0080*/  ULOP3.LUT UR33, UR4, 0x1, URZ, 0xc0, !UPT ;  /* 0x0000000104217892 */ /* 0x010fe4000f8ec0ff */
[----:B------:R-:W-:Y:S01]  /*0090*/  ULOP3.LUT UR34, UR4, 0x1, URZ, 0x3c, !UPT ;  /* 0x0000000104227892 */ /* 0x000fe2000f8e3cff */
[----:B--2---:R-:W-:-:S05]  /*00a0*/  SHF.R.U32.HI R81, RZ, 0x5, R95 ;  /* 0x00000005ff517819 */ /* 0x004fca000001165f */
[----:B------:R-:W2:Y:S02]  /*00b0*/  SHFL.IDX PT, R0, R81, RZ, 0x1f ;  /* 0x00001fff51007589 */ /* 0x000ea400000e0000 */
[----:B--2---:R-:W-:Y:S01]  /*00c0*/  R2UR UR13, R0 ;  /* 0x00000000000d72ca */ /* 0x004fe200000e0000 */
[----:B-1----:R-:W-:-:S14]  /*00d0*/  BRA.U UP0, `(.L_x_0) ;  /* 0x0000000100307547 */ /* 0x002fdc000b800000 */
[----:B------:R-:W1:Y:S02]  /*00e0*/  LDCU.64 UR4, c[0x0][0x888] ;  /* 0x00011100ff0477ac */ /* 0x000e640008000a00 */
[----:B-1----:R-:W-:-:S04]  /*00f0*/  UISETP.NE.U32.AND UP0, UPT, UR4, URZ, UPT ;  /* 0x000000ff0400728c */ /* 0x002fc8000bf05070 */
[----:B------:R-:W-:-:S09]  /*0100*/  UISETP.NE.AND.EX UP0, UPT, UR5, URZ, UPT, UP0 ;  /* 0x000000ff0500728c */ /* 0x000fd2000bf05300 */
[----:B------:R-:W-:Y:S05]  /*0110*/  BRA.U !UP0, `(.L_x_1) ;  /* 0x0000000108147547 */ /* 0x000fea000b800000 */
[----:B------:R-:W1:Y:S01]  /*0120*/  LDC.64 R2, c[0x0][0x888] ;  /* 0x00022200ff027b82 */ /* 0x000e620000000a00 */
[----:B------:R-:W1:Y:S02]  /*0130*/  LDCU.64 UR4, c[0x0][0x358] ;  /* 0x00006b00ff0477ac */ /* 0x000e640008000a00 */
[----:B-1----:R1:W5:Y:S01]  /*0140*/  LDG.E R41, desc[UR4][R2.64] ;  /* 0x0000000402297981 */ /* 0x002362000c1e1900 */
[----:B------:R-:W-:Y:S01]  /*0150*/  HFMA2 R80, -RZ, RZ, 0, 5.9604644775390625e-08 ;  /* 0x00000001ff507431 */ /* 0x000fe200000001ff */
[----:B------:R-:W-:Y:S05]  /*0160*/  BRA `(.L_x_0) ;  /* 0x00000000000c7947 */ /* 0x000fea0003800000 */
.L_x_1:
[----:B------:R-:W1:Y:S01]  /*0170*/  LDCU UR4, c[0x0][0x880] ;  /* 0x00011000ff0477ac */ /* 0x000e620008000800 */
[----:B------:R-:W-:Y:S01]  /*0180*/  HFMA2 R80, -RZ, RZ, 0, 5.9604644775390625e-08 ;  /* 0x00000001ff507431 */ /* 0x000fe200000001ff */
[----:B-1----:R-:W-:-:S07]  /*0190*/  MOV R41, UR4 ;  /* 0x0000000400297c02 */ /* 0x002fce0008000f00 */
.L_x_0:
[----:B------:R-:W2:Y:S02]  /*01a0*/  LDCU.64 UR4, c[0x0][0x8b0] ;  /* 0x00011600ff0477ac */ /* 0x000ea40008000a00 */
[----:B--2---:R-:W-:-:S04]  /*01b0*/  UISETP.NE.U32.AND UP0, UPT, UR4, URZ, UPT ;  /* 0x000000ff0400728c */ /* 0x004fc8000bf05070 */
[----:B------:R-:W-:-:S09]  /*01c0*/  UISETP.NE.AND.EX UP0, UPT, UR5, URZ, UPT, UP0 ;  /* 0x000000ff0500728c */ /* 0x000fd2000bf05300 */
[----:B------:R-:W-:Y:S05]  /*01d0*/  BRA.U UP0, `(.L_x_2) ;  /* 0x0000000100287547 */ /* 0x000fea000b800000 */
[----:B------:R-:W2:Y:S02]  /*01e0*/  LDCU.64 UR4, c[0x0][0x8a8] ;  /* 0x00011500ff0477ac */ /* 0x000ea40008000a00 */
[----:B--2---:R-:W-:-:S04]  /*01f0*/  UISETP.NE.U32.AND UP0, UPT, UR4, URZ, UPT ;  /* 0x000000ff0400728c */ /* 0x004fc8000bf05070 */
[----:B------:R-:W-:-:S09]  /*0200*/  UISETP.NE.AND.EX UP0, UPT, UR5, URZ, UPT, UP0 ;  /* 0x000000ff0500728c */ /* 0x000fd2000bf05300 */
[----:B------:R-:W-:Y:S05]  /*0210*/  BRA.U !UP0, `(.L_x_3) ;  /* 0x0000000108107547 */ /* 0x000fea000b800000 */
[----:B------:R-:W2:Y:S01]  /*0220*/  LDC.64 R38, c[0x0][0x8a8] ;  /* 0x00022a00ff267b82 */ /* 0x000ea20000000a00 */
[----:B------:R-:W2:Y:S02]  /*0230*/  LDCU.64 UR4, c[0x0][0x358] ;  /* 0x00006b00ff0477ac */ /* 0x000ea40008000a00 */
[----:B--2---:R2:W5:Y:S01]  /*0240*/  LDG.E R38, desc[UR4][R38.64] ;  /* 0x0000000426267981 */ /* 0x004562000c1e1900 */
[----:B------:R-:W-:Y:S05]  /*0250*/  BRA `(.L_x_2) ;  /* 0x0000000000087947 */ /* 0x000fea0003800000 */
.L_x_3:
[----:B------:R-:W2:Y:S02]  /*0260*/  LDCU UR4, c[0x0][0x8a0] ;  /* 0x00011400ff0477ac */ /* 0x000ea40008000800 */
[----:B--2---:R-:W-:Y:S02]  /*0270*/  MOV R38, UR4 ;  /* 0x0000000400267c02 */ /* 0x004fe40008000f00 */
.L_x_2:
[----:B------:R-:W-:Y:S01]  /*0280*/  IMAD.U32 R0, RZ, RZ, UR13 ;  /* 0x0000000dff007e24 */ /* 0x000fe2000f8e00ff */
[----:B------:R-:W-:Y:S04]  /*0290*/  BSSY.RECONVERGENT B0, `(.L_x_4) ;  /* 0x000000c000007945 */ /* 0x000fe80003800200 */
[C---:B------:R-:W-:Y:S02]  /*02a0*/  ISETP.NE.OR P2, PT, R0.reuse, 0x1, !P1 ;  /* 0x000000010000780c */ /* 0x040fe40004f45670 */
[----:B------:R-:W-:-:S11]  /*02b0*/  ISETP.NE.OR P0, PT, R0, 0x3, !P1 ;  /* 0x000000030000780c */ /* 0x000fd60004f05670 */
[----:B------:R-:W-:Y:S05]  /*02c0*/  @P2 BRA `(.L_x_5) ;  /* 0x0000000000202947 */ /* 0x000fea0003800000 */
[----:B------:R-:W3:Y:S02]  /*02d0*/  LDCU.64 UR4, c[0x0][0x348] ;  /* 0x00006900ff0477ac */ /* 0x000ee40008000a00 */
[----:B---3--:R-:W-:Y:S02]  /*02e0*/  UIADD3 UR6, UP1, UPT, UR4, 0x80, URZ ;  /* 0x0000008004067890 */ /* 0x008fe4000ff3e0ff */
[----:B------:R-:W-:Y:S02]  /*02f0*/  UIADD3 UR4, UP0, UPT, UR4, 0x180, URZ ;  /* 0x0000018004047890 */ /* 0x000fe4000ff1e0ff */
[----:B------:R-:W-:Y:S02]  /*0300*/  UIADD3.X UR7, UPT, UPT, URZ, UR5, URZ, UP1, !UPT ;  /* 0x00000005ff077290 */ /* 0x000fe40008ffe4ff */
[----:B------:R-:W-:-:S07]  /*0310*/  UIADD3.X UR5, UPT, UPT, URZ, UR5, URZ, UP0, !UPT ;  /* 0x00000005ff057290 */ /* 0x000fce00087fe4ff */
[----:B------:R3:W-:Y:S02]  /*0320*/  UTMACCTL.PF [UR6] ;  /* 0x00000000060079b9 */ /* 0x0007e40008040000 */
[----:B------:R3:W-:Y:S02]  /*0330*/  UTMACCTL.PF [UR4] ;  /* 0x00000000040079b9 */ /* 0x0007e40008040000 */
[----:B---3--:R-:W-:Y:S01]  /*0340*/  NOP ;  /* 0x0000000000007918 */ /* 0x008fe20000000000 */
.L_x_5:
[----:B------:R-:W-:Y:S05]  /*0350*/  BSYNC.RECONVERGENT B0 ;  /* 0x0000000000007941 */ /* 0x000fea0003800200 */
.L_x_4:
[----:B------:R-:W-:Y:S04]  /*0360*/  BSSY.RECONVERGENT B0, `(.L_x_6) ;  /* 0x000000a000007945 */ /* 0x000fe80003800200 */
        /* <DEDUP_REMOVED lines=9> */
.L_x_7:
[----:B------:R-:W-:Y:S05]  /*0400*/  BSYNC.RECONVERGENT B0 ;  /* 0x0000000000007941 */ /* 0x000fea0003800200 */
.L_x_6:
[----:B------:R-:W3:Y:S01]  /*0410*/  LDCU.64 UR4, c[0x0][0x888] ;  /* 0x00011100ff0477ac */ /* 0x000ee20008000a00 */
[----:B------:R-:W-:Y:S02]  /*0420*/  UISETP.EQ.U32.AND UP1, UPT, UR8, URZ, UPT ;  /* 0x000000ff0800728c */ /* 0x000fe4000bf22070 */
[----:B------:R-:W-:Y:S02]  /*0430*/  UPLOP3.LUT UP3, UPT, UPT, UPT, UPT, 0x80, 0x8 ;  /* 0x000000000008789c */ /* 0x000fe40003f6f070 */
[----:B---3--:R-:W-:-:S04]  /*0440*/  UISETP.NE.U32.AND UP0, UPT, UR4, URZ, UPT ;  /* 0x000000ff0400728c */ /* 0x008fc8000bf05070 */
[----:B------:R-:W-:-:S04]  /*0450*/  UISETP.NE.AND.EX UP0, UPT, UR5, URZ, UPT, UP0 ;  /* 0x000000ff0500728c */ /* 0x000fc8000bf05300 */
[----:B------:R-:W-:-:S04]  /*0460*/  UISETP.EQ.OR.EX UP2, UPT, UR9, URZ, !UP0, UP1 ;  /* 0x000000ff0900728c */ /* 0x000fc8000c742710 */
[----:B------:R-:W-:-:S06]  /*0470*/  UP2UR UR4, UPR, URZ, 0x4 ;  /* 0x00000004ff047883 */ /* 0x000fcc0008000000 */
[----:B------:R-:W-:Y:S01]  /*0480*/  MOV R84, UR4 ;  /* 0x0000000400547c02 */ /* 0x000fe20008000f00 */
[----:B------:R-:W-:Y:S06]  /*0490*/  BRA.U !UP2, `(.L_x_8) ;  /* 0x000000010a207547 */ /* 0x000fec000b800000 */
[----:B------:R-:W-:Y:S01]  /*04a0*/  UISETP.NE.U32.AND UP1, UPT, UR8, URZ, UPT ;  /* 0x000000ff0800728c */ /* 0x000fe2000bf25070 */
[----:B-----5:R-:W-:Y:S01]  /*04b0*/  FSETP.NEU.AND P0, PT, R41, RZ, PT ;  /* 0x000000ff2900720b */ /* 0x020fe20003f0d000 */
[----:B------:R-:W-:Y:S02]  /*04c0*/  USEL UR4, URZ, 0xffffffff, UP0 ;  /* 0xffffffffff047887 */ /* 0x000fe40008000000 */
[----:B------:R-:W-:-:S10]  /*04d0*/  UISETP.NE.AND.EX UP1, UPT, UR9, URZ, UPT, UP1 ;  /* 0x000000ff0900728c */ /* 0x000fd4000bf25310 */
[----:B------:R-:W-:Y:S01]  /*04e0*/  VOTEU.ANY UP0, P0 ;  /* 0x0000000000ff7886 */ /* 0x000fe20000000100 */
[----:B------:R-:W-:-:S04]  /*04f0*/  @!UP1 USEL UR4, URZ, 0xffffffff, UP0 ;  /* 0xffffffffff049887 */ /* 0x000fc80008000000 */
[----:B------:R-:W-:-:S04]  /*0500*/  ULOP3.LUT UR4, UR4, 0x1, URZ, 0xc0, !UPT ;  /* 0x0000000104047892 */ /* 0x000fc8000f8ec0ff */
[----:B------:R-:W-:-:S11]  /*0510*/  UISETP.NE.U32.AND UP3, UPT, UR4, 0x1, UPT ;  /* 0x000000010400788c */ /* 0x000fd6000bf65070 */
.L_x_8:
[----:B------:R-:W3:Y:S01]  /*0520*/  SHFL.IDX PT, R0, R81, RZ, 0x1f ;  /* 0x00001fff51007589 */ /* 0x000ee200000e0000 */
[----:B------:R-:W-:-:S04]  /*0530*/  UISETP.NE.AND UP0, UPT, UR13, 0x2, UPT ;  /* 0x000000020d00788c */ /* 0x000fc8000bf05270 */
[----:B------:R-:W-:Y:S02]  /*0540*/  UISETP.EQ.AND UP1, UPT, UR33, URZ, !UP0 ;  /* 0x000000ff2100728c */ /* 0x000fe4000c722270 */
[----:B------:R-:W-:-:S04]  /*0550*/  USEL UR53, URZ, 0x1, UP0 ;  /* 0x00000001ff357887 */ /* 0x000fc80008000000 */
[----:B------:R-:W-:Y:S02]  /*0560*/  PLOP3.LUT P3, PT, P1, PT, UP1, 0x80, 0x8 ;  /* 0x000000000008781c */ /* 0x000fe40000f6f018 */
[----:B---3--:R-:W-:-:S13]  /*0570*/  ISETP.NE.AND P0, PT, R0, RZ, PT ;  /* 0x000000ff0000720c */ /* 0x008fda0003f05270 */
[----:B------:R-:W-:Y:S05]  /*0580*/  @P0 BRA `(.L_x_9) ;  /* 0x0000000000c40947 */ /* 0x000fea0003800000 */
[----:B------:R-:W-:Y:S01]  /*0590*/  ELECT P0, URZ, PT ;  /* 0x0000000000ff782f */ /* 0x000fe20003800000 */
[----:B------:R-:W-:-:S12]  /*05a0*/  BSSY.RECONVERGENT B0, `(.L_x_9) ;  /* 0x000002f000007945 */ /* 0x000fd80003800200 */
[----:B------:R-:W-:Y:S05]  /*05b0*/  @!P0 BRA `(.L_x_10) ;  /* 0x0000000000b48947 */ /* 0x000fea0003800000 */
[----:B------:R-:W3:Y:S01]  /*05c0*/  S2UR UR5, SR_CgaCtaId ;  /* 0x00000000000579c3 */ /* 0x000ee20000008800 */
[----:B------:R-:W-:Y:S01]  /*05d0*/  UMOV UR4, 0x400 ;  /* 0x0000040000047882 */ /* 0x000fe20000000000 */
[----:B------:R-:W-:Y:S01]  /*05e0*/  UMOV UR8, 0x1 ;  /* 0x0000000100087882 */ /* 0x000fe20000000000 */
[----:B------:R-:W-:Y:S01]  /*05f0*/  UMOV UR6, 0x2 ;  /* 0x0000000200067882 */ /* 0x000fe20000000000 */
[----:B------:R-:W-:-:S04]  /*0600*/  UIADD3 UR8, UPT, UPT, -UR8, 0x100000, URZ ;  /* 0x0010000008087890 */ /* 0x000fc8000fffe1ff */
[----:B------:R-:W-:Y:S02]  /*0610*/  USHF.L.U32 UR9, UR8, 0xb, URZ ;  /* 0x0000000b08097899 */ /* 0x000fe400080006ff */
[----:B------:R-:W-:Y:S02]  /*0620*/  USHF.L.U32 UR8, UR8, 0x1, URZ ;  /* 0x0000000108087899 */ /* 0x000fe400080006ff */
[----:B------:R-:W-:-:S04]  /*0630*/  UIADD3 UR6, UPT, UPT, -UR6, 0x100000, URZ ;  /* 0x0010000006067890 */ /* 0x000fc8000fffe1ff */
[----:B------:R-:W-:Y:S02]  /*0640*/  USHF.L.U32 UR7, UR6, 0xb, URZ ;  /* 0x0000000b06077899 */ /* 0x000fe400080006ff */
[----:B------:R-:W-:Y:S02]  /*0650*/  USHF.L.U32 UR6, UR6, 0x1, URZ ;  /* 0x0000000106067899 */ /* 0x000fe400080006ff */
[----:B---3--:R-:W-:Y:S01]  /*0660*/  ULEA UR4, UR5, UR4, 0x18 ;  /* 0x0000000405047291 */ /* 0x008fe2000f8ec0ff */
[----:B------:R-:W3:Y:S11]  /*0670*/  FENCE.VIEW.ASYNC.S ;  /* 0x00000000000073c6 */ /* 0x000ef60000000000 */
[----:B---3--:R3:W4:Y:S01]  /*0680*/  SYNCS.EXCH.64 URZ, [UR4], UR8 ;  /* 0x0000000804ff75b2 */ /* 0x0087220008000100 */
[----:B------:R3:W1:Y:S01]  /*0690*/  SYNCS.EXCH.64 URZ, [UR4+0x80], UR6 ;  /* 0x0000800604ff75b2 */ /* 0x0006620008000100 */
        /* <DEDUP_REMOVED lines=29> */
[----:B------:R3:W1:Y:S02]  /*0870*/  SYNCS.EXCH.64 URZ, [UR4+0xf8], UR6 ;  /* 0x0000f80604ff75b2 */ /* 0x0006640008000100 */
[----:B---34-:R-:W-:Y:S01]  /*0880*/  NOP ;  /* 0x0000000000007918 */ /* 0x018fe20000000000 */
.L_x_10:
[----:B------:R-:W-:Y:S05]  /*0890*/  BSYNC.RECONVERGENT B0 ;  /* 0x0000000000007941 */ /* 0x000fea0003800200 */
.L_x_9:
[----:B------:R-:W3:Y:S01]  /*08a0*/  SHFL.IDX PT, R0, R81, RZ, 0x1f ;  /* 0x00001fff51007589 */ /* 0x000ee200000e0000 */
[----:B------:R-:W-:Y:S01]  /*08b0*/  NOP ;  /* 0x0000000000007918 */ /* 0x000fe20000000000 */
[----:B---3--:R-:W-:-:S13]  /*08c0*/  ISETP.NE.AND P0, PT, R0, 0x1, PT ;  /* 0x000000010000780c */ /* 0x008fda0003f05270 */
[----:B------:R-:W-:Y:S05]  /*08d0*/  @P0 BRA `(.L_x_11) ;  /* 0x0000000000580947 */ /* 0x000fea0003800000 */
        /* <DEDUP_REMOVED lines=9> */
[----:B------:R-:W-:Y:S01]  /*0970*/  USHF.L.U32 UR6, UR6, 0x1, URZ ;  /* 0x0000000106067899 */ /* 0x000fe200080006ff */
[----:B------:R-:W-:Y:S01]  /*0980*/  ELECT P0, URZ, PT ;  /* 0x0000000000ff782f */ /* 0x000fe20003800000 */
[----:B---3--:R-:W-:Y:S01]  /*0990*/  ULEA UR4, UR5, UR4, 0x18 ;  /* 0x0000000405047291 */ /* 0x008fe2000f8ec0ff */
[----:B------:R-:W3:Y:S11]  /*09a0*/  FENCE.VIEW.ASYNC.S ;  /* 0x00000000000073c6 */ /* 0x000ef60000000000 */
[----:B---3--:R3:W4:Y:S01]  /*09b0*/  SYNCS.EXCH.64 URZ, [UR4+0x100], UR8 ;  /* 0x0001000804ff75b2 */ /* 0x0087220008000100 */
[----:B------:R3:W1:Y:S01]  /*09c0*/  SYNCS.EXCH.64 URZ, [UR4+0x120], UR6 ;  /* 0x0001200604ff75b2 */ /* 0x0006620008000100 */
[----:B------:R3:W1:Y:S01]  /*09d0*/  SYNCS.EXCH.64 URZ, [UR4+0x108], UR8 ;  /* 0x0001080804ff75b2 */ /* 0x0006620008000100 */
[----:B------:R3:W1:Y:S01]  /*09e0*/  SYNCS.EXCH.64 URZ, [UR4+0x128], UR6 ;  /* 0x0001280604ff75b2 */ /* 0x0006620008000100 */
[----:B------:R3:W1:Y:S01]  /*09f0*/  SYNCS.EXCH.64 URZ, [UR4+0x110], UR8 ;  /* 0x0001100804ff75b2 */ /* 0x0006620008000100 */
[----:B------:R3:W1:Y:S01]  /*0a00*/  SYNCS.EXCH.64 URZ, [UR4+0x130], UR6 ;  /* 0x0001300604ff75b2 */ /* 0x0006620008000100 */
[----:B------:R3:W1:Y:S01]  /*0a10*/  SYNCS.EXCH.64 URZ, [UR4+0x118], UR8 ;  /* 0x0001180804ff75b2 */ /* 0x0006620008000100 */
[----:B------:R3:W1:Y:S01]  /*0a20*/  SYNCS.EXCH.64 URZ, [UR4+0x138], UR6 ;  /* 0x0001380604ff75b2 */ /* 0x0006620008000100 */
[----:B------:R-:W-:Y:S01]  /*0a30*/  NOP ;  /* 0x0000000000007918 */ /* 0x000fe20000000000 */
.L_x_11:
[----:B------:R-:W2:Y:S01]  /*0a40*/  SHFL.IDX PT, R0, R81, RZ, 0x1f ;  /* 0x00001fff51007589 */ /* 0x000ea200000e0000 */
[----:B------:R-:W-:Y:S01]  /*0a50*/  NOP ;  /* 0x0000000000007918 */ /* 0x000fe20000000000 */
[----:B--2---:R-:W-:-:S13]  /*0a60*/  ISETP.NE.AND P0, PT, R0, 0x3, PT ;  /* 0x000000030000780c */ /* 0x004fda0003f05270 */
[----:B------:R-:W-:Y:S05]  /*0a70*/  @P0 BRA `(.L_x_12) ;  /* 0x0000000000300947 */ /* 0x000fea0003800000 */
[----:B---3--:R-:W2:Y:S01]  /*0a80*/  S2UR UR6, SR_CgaCtaId ;  /* 0x00000000000679c3 */ /* 0x008ea20000008800 */
[----:B------:R-:W-:Y:S01]  /*0a90*/  UMOV UR4, 0x400 ;  /* 0x0000040000047882 */ /* 0x000fe20000000000 */
[----:B------:R-:W-:Y:S01]  /*0aa0*/  UMOV UR5, 0x20 ;  /* 0x0000002000057882 */ /* 0x000fe20000000000 */
[----:B------:R-:W-:Y:S01]  /*0ab0*/  ELECT P0, URZ, PT ;  /* 0x0000000000ff782f */ /* 0x000fe20003800000 */
[----:B--2---:R-:W-:Y:S02]  /*0ac0*/  ULEA UR6, UR6, UR4, 0x18 ;  /* 0x0000000406067291 */ /* 0x004fe4000f8ec0ff */
[----:B------:R-:W-:-:S04]  /*0ad0*/  UIADD3 UR4, UPT, UPT, -UR5, 0x100000, URZ ;  /* 0x0010000005047890 */ /* 0x000fc8000fffe1ff */
[----:B------:R-:W-:Y:S02]  /*0ae0*/  USHF.L.U32 UR5, UR4, 0xb, URZ ;  /* 0x0000000b04057899 */ /* 0x000fe400080006ff */
[----:B------:R-:W-:Y:S01]  /*0af0*/  USHF.L.U32 UR4, UR4, 0x1, URZ ;  /* 0x0000000104047899 */ /* 0x000fe200080006ff */
[----:B------:R-:W2:Y:S11]  /*0b00*/  FENCE.VIEW.ASYNC.S ;  /* 0x00000000000073c6 */ /* 0x000eb60000000000 */
[----:B--2---:R2:W3:Y:S01]  /*0b10*/  SYNCS.EXCH.64 URZ, [UR6+0x140], UR4 ;  /* 0x0001400406ff75b2 */ /* 0x0044e20008000100 */
[----:B------:R2:W1:Y:S01]  /*0b20*/  SYNCS.EXCH.64 URZ, [UR6+0x148], UR4 ;  /* 0x0001480406ff75b2 */ /* 0x0004620008000100 */
[----:B------:R-:W-:Y:S01]  /*0b30*/  NOP ;  /* 0x0000000000007918 */ /* 0x000fe20000000000 */
.L_x_12:
[----:B------:R-:W4:Y:S01]  /*0b40*/  SHFL.IDX PT, R0, R81, RZ, 0x1f ;  /* 0x00001fff51007589 */ /* 0x000f2200000e0000 */
[----:B------:R-:W-:Y:S01]  /*0b50*/  NOP ;  /* 0x0000000000007918 */ /* 0x000fe20000000000 */
[----:B----4-:R-:W-:-:S13]  /*0b60*/  ISETP.NE.AND P0, PT, R0, 0x4, PT ;  /* 0x000000040000780c */ /* 0x010fda0003f05270 */
[----:B------:R-:W-:Y:S05]  /*0b70*/  @P0 BRA `(.L_x_13) ;  /* 0x00000000004c0947 */ /* 0x000fea0003800000 */
[----:B--2---:R-:W2:Y:S01]  /*0b80*/  S2UR UR5, SR_CgaCtaId ;  /* 0x00000000000579c3 */ /* 0x004ea20000008800 */
[----:B---3--:R-:W-:Y:S01]  /*0b90*/  UMOV UR4, 0x3a0 ;  /* 0x000003a000047882 */ /* 0x008fe20000000000 */
[----:B------:R-:W-:Y:S01]  /*0ba0*/  UMOV UR6, 0x400 ;  /* 0x0000040000067882 */ /* 0x000fe20000000000 */
[----:B------:R-:W-:Y:S01]  /*0bb0*/  USEL UR4, UR4, 0x320, UP3 ;  /* 0x0000032004047887 */ /* 0x000fe20009800000 */
[----:B------:R-:W-:Y:S01]  /*0bc0*/  UMOV UR8, 0x1 ;  /* 0x0000000100087882 */ /* 0x000fe20000000000 */
[----:B------:R-:W-:Y:S01]  /*0bd0*/  ELECT P0, URZ, PT ;  /* 0x0000000000ff782f */ /* 0x000fe20003800000 */
[----:B------:R-:W-:-:S04]  /*0be0*/  UIADD3 UR8, UPT, UPT, -UR8, 0x100000, URZ ;  /* 0x0010000008087890 */ /* 0x000fc8000fffe1ff */
[----:B------:R-:W-:Y:S02]  /*0bf0*/  USHF.L.U32 UR9, UR8, 0xb, URZ ;  /* 0x0000000b08097899 */ /* 0x000fe400080006ff */
[----:B------:R-:W-:Y:S02]  /*0c00*/  USHF.L.U32 UR8, UR8, 0x1, URZ ;  /* 0x0000000108087899 */ /* 0x000fe400080006ff */
[----:B--2---:R-:W-:Y:S02]  /*0c10*/  ULEA UR6, UR5, UR6, 0x18 ;  /* 0x0000000605067291 */ /* 0x004fe4000f8ec0ff */
[----:B------:R-:W-:-:S04]  /*0c20*/  UIADD3 UR4, UPT, UPT, -UR4, 0x100000, URZ ;  /* 0x0010000004047890 */ /* 0x000fc8000fffe1ff */
[----:B------:R-:W-:Y:S02]  /*0c30*/  USHF.L.U32 UR5, UR4, 0xb, URZ ;  /* 0x0000000b04057899 */ /* 0x000fe400080006ff */
[----:B------:R-:W-:Y:S01]  /*0c40*/  USHF.L.U32 UR4, UR4, 0x1, URZ ;  /* 0x0000000104047899 */ /* 0x000fe200080006ff */
[----:B------:R-:W2:Y:S03]  /*0c50*/  FENCE.VIEW.ASYNC.S ;  /* 0x00000000000073c6 */ /* 0x000ea60000000000 */
[----:B--2---:R4:W2:Y:S08]  /*0c60*/  SYNCS.EXCH.64 URZ, [UR6+0x150], UR8 ;  /* 0x0001500806ff75b2 */ /* 0x0048b00008000100 */
[----:B------:R4:W3:Y:S01]  /*0c70*/  SYNCS.EXCH.64 URZ, [UR6+0x160], UR4 ;  /* 0x0001600406ff75b2 */ /* 0x0008e20008000100 */
[----:B------:R4:W1:Y:S01]  /*0c80*/  SYNCS.EXCH.64 URZ, [UR6+0x158], UR8 ;  /* 0x0001580806ff75b2 */ /* 0x0008620008000100 */
[----:B------:R4:W1:Y:S02]  /*0c90*/  SYNCS.EXCH.64 URZ, [UR6+0x168], UR4 ;  /* 0x0001680406ff75b2 */ /* 0x0008640008000100 */
[----:B----4-:R-:W-:Y:S01]  /*0ca0*/  NOP ;  /* 0x0000000000007918 */ /* 0x010fe20000000000 */
.L_x_13:
[----:B------:R-:W4:Y:S01]  /*0cb0*/  SHFL.IDX PT, R0, R81, RZ, 0x1f ;  /* 0x00001fff51007589 */ /* 0x000f2200000e0000 */
[----:B------:R-:W-:Y:S01]  /*0cc0*/  NOP ;  /* 0x0000000000007918 */ /* 0x000fe20000000000 */
[----:B----4-:R-:W-:-:S13]  /*0cd0*/  ISETP.NE.AND P0, PT, R0, 0x5, PT ;  /* 0x000000050000780c */ /* 0x010fda0003f05270 */
[----:B------:R-:W-:Y:S05]  /*0ce0*/  @P0 BRA `(.L_x_14) ;  /* 0x0000000000580947 */ /* 0x000fea0003800000 */
[----:B--2---:R-:W2:Y:S01]  /*0cf0*/  S2UR UR5, SR_CgaCtaId ;  /* 0x00000000000579c3 */ /* 0x004ea20000008800 */
[----:B---3--:R-:W-:Y:S01]  /*0d00*/  UMOV UR4, 0x400 ;  /* 0x0000040000047882 */ /* 0x008fe20000000000 */
        /* <DEDUP_REMOVED lines=9> */
[----:B--2---:R-:W-:Y:S01]  /*0da0*/  ULEA UR4, UR5, UR4, 0x18 ;  /* 0x0000000405047291 */ /* 0x004fe2000f8ec0ff */
[----:B------:R-:W2:Y:S11]  /*0db0*/  FENCE.VIEW.ASYNC.S ;  /* 0x00000000000073c6 */ /* 0x000eb60000000000 */
[----:B--2---:R4:W2:Y:S01]  /*0dc0*/  SYNCS.EXCH.64 URZ, [UR4+0x170], UR6 ;  /* 0x0001700604ff75b2 */ /* 0x0048a20008000100 */
[----:B------:R4:W3:Y:S01]  /*0dd0*/  SYNCS.EXCH.64 URZ, [UR4+0x190], UR8 ;  /* 0x0001900804ff75b2 */ /* 0x0008e20008000100 */
[----:B------:R4:W1:Y:S01]  /*0de0*/  SYNCS.EXCH.64 URZ, [UR4+0x178], UR6 ;  /* 0x0001780604ff75b2 */ /* 0x0008620008000100 */
[----:B------:R4:W1:Y:S01]  /*0df0*/  SYNCS.EXCH.64 URZ, [UR4+0x198], UR8 ;  /* 0x0001980804ff75b2 */ /* 0x0008620008000100 */
[----:B------:R4:W1:Y:S01]  /*0e00*/  SYNCS.EXCH.64 URZ, [UR4+0x180], UR6 ;  /* 0x0001800604ff75b2 */ /* 0x0008620008000100 */
[----:B------:R4:W1:Y:S01]  /*0e10*/  SYNCS.EXCH.64 URZ, [UR4+0x1a0], UR8 ;  /* 0x0001a00804ff75b2 */ /* 0x0008620008000100 */
[----:B------:R4:W1:Y:S01]  /*0e20*/  SYNCS.EXCH.64 URZ, [UR4+0x188], UR6 ;  /* 0x0001880604ff75b2 */ /* 0x0008620008000100 */
[----:B------:R4:W1:Y:S02]  /*0e30*/  SYNCS.EXCH.64 URZ, [UR4+0x1a8], UR8 ;  /* 0x0001a80804ff75b2 */ /* 0x0008640008000100 */
[----:B----4-:R-:W-:Y:S01]  /*0e40*/  NOP ;  /* 0x0000000000007918 */ /* 0x010fe20000000000 */
.L_x_14:
[----:B------:R-:W4:Y:S01]  /*0e50*/  SHFL.IDX PT, R0, R81, RZ, 0x1f ;  /* 0x00001fff51007589 */ /* 0x000f2200000e0000 */
[----:B------:R-:W-:Y:S01]  /*0e60*/  ISETP.NE.OR P1, PT, RZ, UR13, !P1 ;  /* 0x0000000dff007c0c */ /* 0x000fe2000cf25670 */
[----:B------:R-:W-:Y:S01]  /*0e70*/  NOP ;  /* 0x0000000000007918 */ /* 0x000fe20000000000 */
[----:B----4-:R-:W-:-:S13]  /*0e80*/  ISETP.NE.AND P0, PT, R0, 0x3, PT ;  /* 0x000000030000780c */ /* 0x010fda0003f05270 */
[----:B------:R-:W-:Y:S05]  /*0e90*/  @P0 BRA `(.L_x_15) ;  /* 0x0000000000380947 */ /* 0x000fea0003800000 */
[----:B--2---:R-:W2:Y:S01]  /*0ea0*/  S2UR UR5, SR_CgaCtaId ;  /* 0x00000000000579c3 */ /* 0x004ea20000008800 */
[----:B---3--:R-:W-:Y:S01]  /*0eb0*/  UMOV UR4, 0x400 ;  /* 0x0000040000047882 */ /* 0x008fe20000000000 */
[----:B------:R-:W-:Y:S01]  /*0ec0*/  UMOV UR6, 0x20 ;  /* 0x0000002000067882 */ /* 0x000fe20000000000 */
[----:B------:R-:W-:Y:S01]  /*0ed0*/  ELECT P0, URZ, PT ;  /* 0x0000000000ff782f */ /* 0x000fe20003800000 */
[----:B------:R-:W-:-:S04]  /*0ee0*/  UIADD3 UR6, UPT, UPT, -UR6, 0x100000, URZ ;  /* 0x0010000006067890 */ /* 0x000fc8000fffe1ff */
[----:B------:R-:W-:Y:S02]  /*0ef0*/  USHF.L.U32 UR7, UR6, 0xb, URZ ;  /* 0x0000000b06077899 */ /* 0x000fe400080006ff */
[----:B------:R-:W-:Y:S02]  /*0f00*/  USHF.L.U32 UR6, UR6, 0x1, URZ ;  /* 0x0000000106067899 */ /* 0x000fe400080006ff */
[----:B--2---:R-:W-:Y:S01]  /*0f10*/  ULEA UR4, UR5, UR4, 0x18 ;  /* 0x0000000405047291 */ /* 0x004fe2000f8ec0ff */
[----:B------:R-:W2:Y:S11]  /*0f20*/  FENCE.VIEW.ASYNC.S ;  /* 0x00000000000073c6 */ /* 0x000eb60000000000 */
[----:B--2---:R4:W2:Y:S01]  /*0f30*/  SYNCS.EXCH.64 URZ, [UR4+0x1b0], UR6 ;  /* 0x0001b00604ff75b2 */ /* 0x0048a20008000100 */
[----:B------:R4:W3:Y:S01]  /*0f40*/  SYNCS.EXCH.64 URZ, [UR4+0x1c0], UR6 ;  /* 0x0001c00604ff75b2 */ /* 0x0008e20008000100 */
[----:B------:R4:W1:Y:S01]  /*0f50*/  SYNCS.EXCH.64 URZ, [UR4+0x1b8], UR6 ;  /* 0x0001b80604ff75b2 */ /* 0x0008620008000100 */
[----:B------:R4:W1:Y:S02]  /*0f60*/  SYNCS.EXCH.64 URZ, [UR4+0x1c8], UR6 ;  /* 0x0001c80604ff75b2 */ /* 0x0008640008000100 */
[----:B----4-:R-:W-:Y:S01]  /*0f70*/  NOP ;  /* 0x0000000000007918 */ /* 0x010fe20000000000 */
.L_x_15:
[----:B---3--:R-:W3:Y:S01]  /*0f80*/  S2UR UR7, SR_CgaCtaId ;  /* 0x00000000000779c3 */ /* 0x008ee20000008800 */
[----:B------:R-:W-:Y:S01]  /*0f90*/  VOTEU.ALL UP0, P1 ;  /* 0x0000000000ff7886 */ /* 0x000fe20000800000 */
[----:B--2---:R-:W-:Y:S01]  /*0fa0*/  UMOV UR4, 0x20 ;  /* 0x0000002000047882 */ /* 0x004fe20000000000 */
[----:B------:R-:W-:Y:S01]  /*0fb0*/  NOP ;  /* 0x0000000000007918 */ /* 0x000fe20000000000 */
[----:B-1----:R-:W-:Y:S01]  /*0fc0*/  LOP3.LUT R3, R95, 0x1f, RZ, 0xc0, !PT ;  /* 0x0000001f5f037812 */ /* 0x002fe200078ec0ff */
[----:B------:R-:W-:Y:S01]  /*0fd0*/  UISETP.NE.AND UP4, UPT, UR13, URZ, UPT ;  /* 0x000000ff0d00728c */ /* 0x000fe2000bf85270 */
[----:B------:R-:W-:Y:S01]  /*0fe0*/  @!UP0 UMOV UR6, 0x400 ;  /* 0x0000040000068882 */ /* 0x000fe20000000000 */
[----:B------:R-:W-:-:S04]  /*0ff0*/  @!UP0 UIADD3 UR4, UPT, UPT, -UR4, 0x100000, URZ ;  /* 0x0010000004048890 */ /* 0x000fc8000fffe1ff */
[----:B------:R-:W-:Y:S02]  /*1000*/  @!UP0 USHF.L.U32 UR5, UR4, 0xb, URZ ;  /* 0x0000000b04058899 */ /* 0x000fe400080006ff */
[----:B------:R-:W-:Y:S02]  /*1010*/  @!UP0 USHF.L.U32 UR4, UR4, 0x1, URZ ;  /* 0x0000000104048899 */ /* 0x000fe400080006ff */
[----:B---3--:R-:W-:Y:S01]  /*1020*/  @!UP0 ULEA UR6, UR7, UR6, 0x18 ;  /* 0x0000000607068291 */ /* 0x008fe2000f8ec0ff */
[----:B------:R-:W1:Y:S01]  /*1030*/  LDCU UR7, c[0x0][0x36c] ;  /* 0x00006d80ff0777ac */ /* 0x000e620008000800 */
[----:B------:R-:W-:Y:S01]  /*1040*/  VOTEU.ALL UP0, P1 ;  /* 0x0000000000ff7886 */ /* 0x000fe20000800000 */
[----:B------:R-:W2:Y:S09]  /*1050*/  FENCE.VIEW.ASYNC.S ;  /* 0x00000000000073c6 */ /* 0x000eb20000000000 */
[----:B--2---:R2:W3:Y:S01]  /*1060*/  @!UP0 SYNCS.EXCH.64 URZ, [UR6+0x1d0], UR4 ;  /* 0x0001d00406ff85b2 */ /* 0x0044e20008000100 */
[----:B-1----:R-:W-:-:S09]  /*1070*/  UISETP.EQ.U32.AND UP5, UPT, UR7, 0x1, UPT ;  /* 0x000000010700788c */ /* 0x002fd2000bfa2070 */
[----:B--2---:R-:W-:Y:S05]  /*1080*/  BRA.U !UP5, `(.L_x_16) ;  /* 0x000000010d087547 */ /* 0x004fea000b800000 */
[----:B---3--:R-:W-:Y:S01]  /*1090*/  UCGABAR_ARV ;  /* 0x00000000000079c7 */ /* 0x008fe20008000000 */
[----:B------:R-:W-:Y:S05]  /*10a0*/  BRA `(.L_x_17) ;  /* 0x0000000000047947 */ /* 0x000fea0003800000 */
.L_x_16:
[----:B---3--:R-:W-:Y:S01]  /*10b0*/  NOP ;  /* 0x0000000000007918 */ /* 0x008fe20000000000 */
.L_x_17:
[----:B------:R-:W1:Y:S01]  /*10c0*/  S2UR UR19, SR_CTAID.X ;  /* 0x00000000001379c3 */ /* 0x000e620000002500 */
[----:B------:R-:W-:-:S05]  /*10d0*/  CS2R.32 R83, SR_CgaSize ;  /* 0x0000000000537805 */ /* 0x000fca0000008a00 */
[----:B------:R-:W-:-:S05]  /*10e0*/  IMAD R83, R83, -0xa0, RZ ;  /* 0xffffff6053537824 */ /* 0x000fca00078e02ff */
[----:B------:R-:W-:-:S14]  /*10f0*/  R2UR UR5, R83 ;  /* 0x00000000530572ca */ /* 0x000fdc00000e0000 */
[----:B------:R-:W2:Y:S01]  /*1100*/  LDCU UR5, c[0x0][UR5+0x2b0] ;  /* 0x00005600050577ac */ /* 0x000ea20008000800 */
[----:B------:R-:W-:-:S05]  /*1110*/  CS2R.32 R83, SR_CgaSize ;  /* 0x0000000000537805 */ /* 0x000fca0000008a00 */
[----:B------:R-:W-:-:S05]  /*1120*/  IMAD R83, R83, -0xa0, RZ ;  /* 0xffffff6053537824 */ /* 0x000fca00078e02ff */
[----:B------:R-:W-:-:S14]  /*1130*/  R2UR UR4, R83 ;  /* 0x00000000530472ca */ /* 0x000fdc00000e0000 */
[----:B------:R-:W3:Y:S01]  /*1140*/  LDCU UR4, c[0x0][UR4+0x2b4] ;  /* 0x00005680040477ac */ /* 0x000ee20008000800 */
[----:B------:R-:W4:Y:S01]  /*1150*/  S2UR UR7, SR_CTAID.Y ;  /* 0x00000000000779c3 */ /* 0x000f220000002600 */
[----:B------:R-:W-:-:S05]  /*1160*/  CS2R.32 R83, SR_CgaSize ;  /* 0x0000000000537805 */ /* 0x000fca0000008a00 */
[----:B------:R-:W-:-:S05]  /*1170*/  IMAD R83, R83, -0xa0, RZ ;  /* 0xffffff6053537824 */ /* 0x000fca00078e02ff */
[----:B------:R-:W-:-:S14]  /*1180*/  R2UR UR8, R83 ;  /* 0x00000000530872ca */ /* 0x000fdc00000e0000 */
[----:B------:R-:W3:Y:S01]  /*1190*/  LDCU UR8, c[0x0][UR8+0x2a0] ;  /* 0x00005400080877ac */ /* 0x000ee20008000800 */
[----:B------:R-:W-:-:S05]  /*11a0*/  CS2R.32 R83, SR_CgaSize ;  /* 0x0000000000537805 */ /* 0x000fca0000008a00 */
[----:B------:R-:W-:-:S05]  /*11b0*/  IMAD R83, R83, -0xa0, RZ ;  /* 0xffffff6053537824 */ /* 0x000fca00078e02ff */
[----:B------:R-:W-:-:S14]  /*11c0*/  R2UR UR9, R83 ;  /* 0x00000000530972ca */ /* 0x000fdc00000e0000 */
[----:B------:R-:W3:Y:S01]  /*11d0*/  LDCU UR9, c[0x0][UR9+0x2a4] ;  /* 0x00005480090977ac */ /* 0x000ee20008000800 */
[----:B------:R-:W3:Y:S01]  /*11e0*/  S2UR UR10, SR_CgaCtaId ;  /* 0x00000000000a79c3 */ /* 0x000ee20000008800 */
[----:B------:R-:W-:Y:S01]  /*11f0*/  UISETP.GT.U32.AND UP0, UPT, UR33, 0xffff, UPT ;  /* 0x0000ffff2100788c */ /* 0x000fe2000bf04070 */
[----:B------:R-:W3:Y:S01]  /*1200*/  LDCU UR18, c[0x0][0xb24] ;  /* 0x00016480ff1277ac */ /* 0x000ee20008000800 */
[----:B------:R-:W-:Y:S01]  /*1210*/  UMOV UR27, 0x5 ;  /* 0x00000005001b7882 */ /* 0x000fe20000000000 */
[----:B-1----:R-:W-:-:S04]  /*1220*/  I2FP.F32.U32 R2, UR19 ;  /* 0x0000001300027c45 */ /* 0x002fc80008201000 */
[----:B------:R-:W1:Y:S01]  /*1230*/  S2UR UR36, SR_CTAID.Z ;  /* 0x00000000002479c3 */ /* 0x000e620000002700 */
[----:B------:R-:W1:Y:S01]  /*1240*/  LDCU UR45, c[0x0][0xb24] ;  /* 0x00016480ff2d77ac */ /* 0x000e620008000800 */
[----:B--2---:R-:W-:Y:S01]  /*1250*/  FMUL R2, R2, UR5 ;  /* 0x0000000502027c20 */ /* 0x004fe20008400000 */
[----:B------:R-:W-:Y:S01]  /*1260*/  USEL UR5, UR33, 0xffff, !UP0 ;  /* 0x0000ffff21057887 */ /* 0x000fe2000c000000 */
[----:B----4-:R-:W-:Y:S01]  /*1270*/  I2FP.F32.U32 R0, UR7 ;  /* 0x0000000700007c45 */ /* 0x010fe20008201000 */
[----:B------:R-:W2:Y:S03]  /*1280*/  LDCU UR26, c[0x0][0xb30] ;  /* 0x00016600ff1a77ac */ /* 0x000ea60008000800 */
[----:B------:R-:W4:Y:S01]  /*1290*/  F2I.U32.TRUNC.NTZ R2, R2 ;  /* 0x0000000200027305 */ /* 0x000f22000020f000 */
[----:B---3--:R-:W-:Y:S01]  /*12a0*/  FMUL R0, R0, UR4 ;  /* 0x0000000400007c20 */ /* 0x008fe20008400000 */
[----:B------:R-:W-:-:S02]  /*12b0*/  ULOP3.LUT UR24, UR5, 0xffff, URZ, 0xc0, !UPT ;  /* 0x0000ffff05187892 */ /* 0x000fc4000f8ec0ff */
[----:B------:R-:W-:Y:S02]  /*12c0*/  USHF.L.U32 UR28, UR10, 0x9, URZ ;  /* 0x000000090a1c7899 */ /* 0x000fe400080006ff */
[----:B------:R-:W-:Y:S02]  /*12d0*/  UISETP.GE.AND UP2, UPT, UR18, 0x1, UPT ;  /* 0x000000011200788c */ /* 0x000fe4000bf46270 */
[----:B------:R-:W3:Y:S01]  /*12e0*/  F2I.U32.TRUNC.NTZ R0, R0 ;  /* 0x0000000000007305 */ /* 0x000ee2000020f000 */
[----:B------:R-:W-:Y:S01]  /*12f0*/  UMOV UR32, UR7 ;  /* 0x0000000700207c82 */ /* 0x000fe20008000000 */
[----:B------:R-:W-:Y:S01]  /*1300*/  UMOV UR20, UR19 ;  /* 0x0000001300147c82 */ /* 0x000fe20008000000 */
[----:B----4-:R-:W-:Y:S02]  /*1310*/  R2UR UR4, R2 ;  /* 0x00000000020472ca */ /* 0x010fe400000e0000 */
[----:B------:R-:W-:Y:S02]  /*1320*/  PRMT R2, RZ, 0x7610, R2 ;  /* 0x00007610ff027816 */ /* 0x000fe40000000002 */
[----:B---3--:R-:W-:-:S02]  /*1330*/  R2UR UR6, R0 ;  /* 0x00000000000672ca */ /* 0x008fc400000e0000 */
[----:B------:R-:W-:-:S07]  /*1340*/  PRMT R0, RZ, 0x7610, R0 ;  /* 0x00007610ff007816 */ /* 0x000fce0000000000 */
[----:B------:R-:W-:-:S04]  /*1350*/  UIADD3 UR5, UPT, UPT, -UR4, URZ, URZ ;  /* 0x000000ff04057290 */ /* 0x000fc8000fffe1ff */
[----:B------:R-:W-:Y:S02]  /*1360*/  UIMAD UR5, UR8, UR5, UR19 ;  /* 0x00000005080572a4 */ /* 0x000fe4000f8e0213 */
[----:B------:R-:W-:-:S04]  /*1370*/  UIADD3 UR4, UPT, UPT, -UR6, URZ, URZ ;  /* 0x000000ff06047290 */ /* 0x000fc8000fffe1ff */
[----:B------:R-:W-:Y:S01]  /*1380*/  IMAD.U32 R83, RZ, RZ, UR5 ;  /* 0x00000005ff537e24 */ /* 0x000fe2000f8e00ff */
[----:B------:R-:W-:-:S06]  /*1390*/  UIMAD UR4, UR9, UR4, UR7 ;  /* 0x00000004090472a4 */ /* 0x000fcc000f8e0207 */
[----:B------:R-:W-:Y:S01]  /*13a0*/  IMAD.U32 R82, RZ, RZ, UR4 ;  /* 0x00000004ff527e24 */ /* 0x000fe2000f8e00ff */
[----:B-12---:R-:W-:Y:S06]  /*13b0*/  BRA.U UP4, `(.L_x_18) ;  /* 0x0000000104447547 */ /* 0x006fec000b800000 */
[----:B------:R-:W-:Y:S02]  /*13c0*/  R2UR UR4, R83 ;  /* 0x00000000530472ca */ /* 0x000fe400000e0000 */
[----:B------:R-:W-:-:S11]  /*13d0*/  R2UR UR8, R82 ;  /* 0x00000000520872ca */ /* 0x000fd600000e0000 */
[----:B------:R-:W-:Y:S02]  /*13e0*/  UISETP.GT.U32.AND UP0, UPT, UR4, 0x1, UPT ;  /* 0x000000010400788c */ /* 0x000fe4000bf04070 */
[----:B------:R-:W-:Y:S02]  /*13f0*/  ULOP3.LUT UR4, UR4, 0xfffffffe, URZ, 0xc0, !UPT ;  /* 0xfffffffe04047892 */ /* 0x000fe4000f8ec0ff */
[----:B------:R-:W-:Y:S02]  /*1400*/  UISETP.NE.AND UP1, UPT, UR8, URZ, UP0 ;  /* 0x000000ff0800728c */ /* 0x000fe40008725270 */
[----:B------:R-:W-:Y:S02]  /*1410*/  UISETP.NE.AND UP0, UPT, UR8, 0x1, UP0 ;  /* 0x000000010800788c */ /* 0x000fe40008705270 */
[----:B------:R-:W-:Y:S02]  /*1420*/  USEL UR7, URZ, 0x1, UP1 ;  /* 0x00000001ff077887 */ /* 0x000fe40008800000 */
[----:B------:R-:W-:-:S02]  /*1430*/  USEL UR6, URZ, 0x4, UP0 ;  /* 0x00000004ff067887 */ /* 0x000fc40008000000 */
[----:B------:R-:W-:Y:S02]  /*1440*/  USEL UR5, URZ, 0x2, UP1 ;  /* 0x00000002ff057887 */ /* 0x000fe40008800000 */
[----:B------:R-:W-:Y:S02]  /*1450*/  ULEA UR4, UR8, UR4, 0x1 ;  /* 0x0000000408047291 */ /* 0x000fe4000f8e08ff */
[----:B------:R-:W-:Y:S02]  /*1460*/  USEL UR8, URZ, 0x8, UP0 ;  /* 0x00000008ff087887 */ /* 0x000fe40008000000 */
[----:B------:R-:W-:-:S03]  /*1470*/  UIADD3 UR5, UPT, UPT, UR5, UR6, UR7 ;  /* 0x0000000605057290 */ /* 0x000fc6000fffe007 */
[----:B------:R-:W-:Y:S01]  /*1480*/  UMOV UR6, 0x3 ;  /* 0x0000000300067882 */ /* 0x000fe20000000000 */
[----:B------:R-:W-:Y:S02]  /*1490*/  UIADD3 UR5, UPT, UPT, UR5, UR8, URZ ;  /* 0x0000000805057290 */ /* 0x000fe4000fffe0ff */
[----:B------:R-:W-:-:S04]  /*14a0*/  USHF.L.U32 UR4, UR6, UR4, URZ ;  /* 0x0000000406047299 */ /* 0x000fc800080006ff */
[----:B------:R-:W-:Y:S02]  /*14b0*/  IMAD.U32 R2, RZ, RZ, UR5 ;  /* 0x00000005ff027e24 */ /* 0x000fe4000f8e00ff */
[----:B------:R-:W-:Y:S02]  /*14c0*/  IMAD.U32 R0, RZ, RZ, UR4 ;  /* 0x00000004ff007e24 */ /* 0x000fe4000f8e00ff */
.L_x_18:
[----:B------:R-:W-:Y:S05]  /*14d0*/  BRA.U !UP2, `(.L_x_19) ;  /* 0x000000010ad07547 */ /* 0x000fea000b800000 */
[----:B------:R-:W1:Y:S01]  /*14e0*/  LDCU.128 UR20, c[0x0][0xb10] ;  /* 0x00016200ff1477ac */ /* 0x000e620008000c00 */
[----:B------:R-:W2:Y:S01]  /*14f0*/  LDCU UR12, c[0x0][0x370] ;  /* 0x00006e00ff0c77ac */ /* 0x000ea20008000800 */
[----:B------:R-:W3:Y:S01]  /*1500*/  LDCU UR5, c[0x0][0x374] ;  /* 0x00006e80ff0577ac */ /* 0x000ee20008000800 */
[----:B------:R-:W4:Y:S01]  /*1510*/  LDCU UR25, c[0x0][0xb0c] ;  /* 0x00016180ff1977ac */ /* 0x000f220008000800 */
[----:B------:R-:W4:Y:S01]  /*1520*/  LDCU UR4, c[0x0][0xb20] ;  /* 0x00016400ff0477ac */ /* 0x000f220008000800 */
[----:B------:R-:W4:Y:S01]  /*1530*/  LDCU.64 UR16, c[0x0][0xb28] ;  /* 0x00016500ff1077ac */ /* 0x000f220008000a00 */
[----:B-1----:R-:W-:Y:S02]  /*1540*/  UISETP.NE.AND UP0, UPT, UR22, 0x1, UPT ;  /* 0x000000011600788c */ /* 0x002fe4000bf05270 */
[----:B---3--:R-:W-:Y:S02]  /*1550*/  UIMAD.WIDE.U32 UR6, UR5, UR23, URZ ;  /* 0x00000017050672a5 */ /* 0x008fe4000f8e00ff */
[----:B--2---:R-:W-:-:S02]  /*1560*/  UIMAD.WIDE.U32 UR8, UR12, UR20, URZ ;  /* 0x000000140c0872a5 */ /* 0x004fc4000f8e00ff */
[----:B----4-:R-:W-:Y:S02]  /*1570*/  UISETP.NE.AND UP1, UPT, UR25, 0x1, UPT ;  /* 0x000000011900788c */ /* 0x010fe4000bf25270 */
[----:B------:R-:W-:Y:S01]  /*1580*/  UISETP.NE.AND UP2, UPT, UR18, 0x1, UPT ;  /* 0x000000011200788c */ /* 0x000fe2000bf45270 */
[----:B------:R-:W-:Y:S02]  /*1590*/  UMOV UR6, UR7 ;  /* 0x0000000700067c82 */ /* 0x000fe40008000000 */
[----:B------:R-:W-:Y:S01]  /*15a0*/  UMOV UR8, UR9 ;  /* 0x0000000900087c82 */ /* 0x000fe20008000000 */
[----:B------:R-:W-:Y:S02]  /*15b0*/  @UP0 USHF.R.U32.HI UR5, URZ, UR4, UR6 ;  /* 0x00000004ff050299 */ /* 0x000fe40008011606 */
[----:B------:R-:W-:Y:S02]  /*15c0*/  UIMAD.WIDE.U32 UR14, UR32, UR23, URZ ;  /* 0x00000017200e72a5 */ /* 0x000fe4000f8e00ff */
[----:B------:R-:W-:-:S02]  /*15d0*/  UIMAD.WIDE.U32 UR6, UR5, UR16, URZ ;  /* 0x00000010050672a5 */ /* 0x000fc4000f8e00ff */
[----:B------:R-:W-:Y:S02]  /*15e0*/  @UP1 USHF.R.U32.HI UR12, URZ, UR21, UR8 ;  /* 0x00000015ff0c1299 */ /* 0x000fe40008011608 */
[----:B------:R-:W-:Y:S02]  /*15f0*/  UIMAD.WIDE.U32 UR10, UR19, UR20, URZ ;  /* 0x00000014130a72a5 */ /* 0x000fe4000f8e00ff */
[----:B------:R-:W-:Y:S01]  /*1600*/  UIMAD.WIDE.U32 UR8, UR12, UR16, URZ ;  /* 0x000000100c0872a5 */ /* 0x000fe2000f8e00ff */
[----:B------:R-:W-:Y:S01]  /*1610*/  UMOV UR14, UR15 ;  /* 0x0000000f000e7c82 */ /* 0x000fe20008000000 */
[----:B------:R-:W-:Y:S01]  /*1620*/  UMOV UR6, UR7 ;  /* 0x0000000700067c82 */ /* 0x000fe20008000000 */
[----:B------:R-:W-:Y:S02]  /*1630*/  USHF.R.U32.HI UR14, URZ, UR4, UR14 ;  /* 0x00000004ff0e7299 */ /* 0x000fe4000801160e */
[----:B------:R-:W-:Y:S01]  /*1640*/  @UP2 USHF.R.U32.HI UR5, URZ, UR17, UR6 ;  /* 0x00000011ff052299 */ /* 0x000fe20008011606 */
[----:B------:R-:W-:-:S02]  /*1650*/  UMOV UR10, UR11 ;  /* 0x0000000b000a7c82 */ /* 0x000fc40008000000 */
[----:B------:R-:W-:Y:S01]  /*1660*/  UMOV UR6, UR9 ;  /* 0x0000000900067c82 */ /* 0x000fe20008000000 */
[----:B------:R-:W-:Y:S02]  /*1670*/  USHF.R.U32.HI UR10, URZ, UR21, UR10 ;  /* 0x00000015ff0a7299 */ /* 0x000fe4000801160a */
[----:B------:R-:W-:Y:S02]  /*1680*/  @UP2 USHF.R.U32.HI UR12, URZ, UR17, UR6 ;  /* 0x00000011ff0c2299 */ /* 0x000fe40008011606 */
[----:B------:R-:W-:Y:S02]  /*1690*/  USEL UR4, UR32, UR14, !UP0 ;  /* 0x0000000e20047287 */ /* 0x000fe4000c000000 */
[----:B------:R-:W-:Y:S02]  /*16a0*/  UIMAD UR6, UR5, UR18, URZ ;  /* 0x00000012050672a4 */ /* 0x000fe4000f8e02ff */
[----:B------:R-:W-:Y:S02]  /*16b0*/  USEL UR5, UR19, UR10, !UP1 ;  /* 0x0000000a13057287 */ /* 0x000fe4000c800000 */
[----:B------:R-:W-:-:S02]  /*16c0*/  UIMAD UR8, UR12, UR18, URZ ;  /* 0x000000120c0872a4 */ /* 0x000fc4000f8e02ff */
[----:B------:R-:W-:Y:S02]  /*16d0*/  UISETP.GE.AND UP0, UPT, UR4, UR6, UPT ;  /* 0x000000060400728c */ /* 0x000fe4000bf06270 */
[----:B------:R-:W-:Y:S02]  /*16e0*/  UIMAD.WIDE.U32 UR6, UR4, UR16, URZ ;  /* 0x00000010040672a5 */ /* 0x000fe4000f8e00ff */
[----:B------:R-:W-:Y:S02]  /*16f0*/  UISETP.GE.OR UP0, UPT, UR5, UR8, UP0 ;  /* 0x000000080500728c */ /* 0x000fe40008706670 */
[----:B------:R-:W-:Y:S02]  /*1700*/  UIMAD.WIDE.U32 UR8, UR5, UR16, URZ ;  /* 0x00000010050872a5 */ /* 0x000fe4000f8e00ff */
[----:B------:R-:W-:Y:S02]  /*1710*/  USHF.R.U32.HI UR7, URZ, UR17, UR7 ;  /* 0x00000011ff077299 */ /* 0x000fe40008011607 */
[----:B------:R-:W-:-:S02]  /*1720*/  UIADD3 UR10, UPT, UPT, -UR4, URZ, URZ ;  /* 0x000000ff040a7290 */ /* 0x000fc4000fffe1ff */
[----:B------:R-:W-:Y:S02]  /*1730*/  USEL UR7, UR4, UR7, !UP2 ;  /* 0x0000000704077287 */ /* 0x000fe4000d000000 */
[----:B------:R-:W-:Y:S01]  /*1740*/  UIADD3 UR20, UPT, UPT, -UR5, URZ, URZ ;  /* 0x000000ff05147290 */ /* 0x000fe2000fffe1ff */
[----:B------:R-:W-:Y:S01]  /*1750*/  @!UP0 UMOV UR6, UR9 ;  /* 0x0000000900068c82 */ /* 0x000fe20008000000 */
[----:B------:R-:W-:Y:S02]  /*1760*/  UIADD3 UR8, UPT, UPT, -UR7, URZ, URZ ;  /* 0x000000ff07087290 */ /* 0x000fe4000fffe1ff */
[----:B------:R-:W-:Y:S02]  /*1770*/  @!UP0 USHF.R.U32.HI UR6, URZ, UR17, UR6 ;  /* 0x00000011ff068299 */ /* 0x000fe40008011606 */
[----:B------:R-:W-:Y:S02]  /*1780*/  UIMAD UR8, UR18, UR8, UR4 ;  /* 0x00000008120872a4 */ /* 0x000fe4000f8e0204 */
[----:B------:R-:W-:-:S02]  /*1790*/  @!UP0 USEL UR6, UR5, UR6, !UP2 ;  /* 0x0000000605068287 */ /* 0x000fc4000d000000 */
[----:B------:R-:W-:Y:S02]  /*17a0*/  UIMAD UR32, UR22, UR10, UR32 ;  /* 0x0000000a162072a4 */ /* 0x000fe4000f8e0220 */
[----:B------:R-:W-:Y:S02]  /*17b0*/  @!UP0 UIADD3 UR7, UPT, UPT, UR7, -UR6, URZ ;  /* 0x8000000607078290 */ /* 0x000fe4000fffe0ff */
[----:B------:R-:W-:Y:S02]  /*17c0*/  @!UP0 UIMAD UR6, UR8, UR12, UR6 ;  /* 0x0000000c080682a4 */ /* 0x000fe4000f8e0206 */
[----:B------:R-:W-:Y:S02]  /*17d0*/  @!UP0 UIMAD UR4, UR7, UR18, UR5 ;  /* 0x00000012070482a4 */ /* 0x000fe4000f8e0205 */
[----:B------:R-:W-:Y:S02]  /*17e0*/  UIMAD UR20, UR25, UR20, UR19 ;  /* 0x00000014191472a4 */ /* 0x000fe4000f8e0213 */
[----:B------:R-:W-:Y:S01]  /*17f0*/  UIMAD UR32, UR4, UR22, UR32 ;  /* 0x00000016042072a4 */ /* 0x000fe2000f8e0220 */
[----:B------:R-:W-:-:S02]  /*1800*/  @!UP0 UMOV UR5, UR6 ;  /* 0x0000000600058c82 */ /* 0x000fc40008000000 */
[----:B------:R-:W-:-:S12]  /*1810*/  UIMAD UR20, UR5, UR25, UR20 ;  /* 0x00000019051472a4 */ /* 0x000fd8000f8e0214 */
.L_x_19:
[----:B------:R-:W-:Y:S02]  /*1820*/  UISETP.NE.AND UP1, UPT, UR26, 0x1, UPT ;  /* 0x000000011a00788c */ /* 0x000fe4000bf25270 */
[----:B------:R-:W-:Y:S02]  /*1830*/  UISETP.NE.AND UP0, UPT, UR13, 0x2, UPT ;  /* 0x000000020d00788c */ /* 0x000fe4000bf05270 */
[----:B------:R-:W-:Y:S02]  /*1840*/  ULOP3.LUT UR28, UR28, 0x400, URZ, 0xc0, !UPT ;  /* 0x000004001c1c7892 */ /* 0x000fe4000f8ec0ff */
[----:B------:R-:W-:-:S03]  /*1850*/  USHF.L.U32 UR24, UR27, UR24, URZ ;  /* 0x000000181b187299 */ /* 0x000fc600080006ff */
[----:B------:R-:W-:Y:S09]  /*1860*/  BRA.U UP1, `(.L_x_20) ;  /* 0x0000000101447547 */ /* 0x000ff2000b800000 */
[----:B------:R-:W1:Y:S01]  /*1870*/  LDCU.128 UR8, c[0x0][0xb10] ;  /* 0x00016200ff0877ac */ /* 0x000e620008000c00 */
[----:B------:R-:W2:Y:S01]  /*1880*/  LDCU UR12, c[0x0][0xb0c] ;  /* 0x00016180ff0c77ac */ /* 0x000ea20008000800 */
[----:B------:R-:W3:Y:S01]  /*1890*/  LDCU UR14, c[0x0][0xb20] ;  /* 0x00016400ff0e77ac */ /* 0x000ee20008000800 */
[----:B-1----:R-:W-:Y:S02]  /*18a0*/  UIMAD.WIDE.U32 UR6, UR20, UR8, URZ ;  /* 0x00000008140672a5 */ /* 0x002fe4000f8e00ff */
[----:B------:R-:W-:Y:S02]  /*18b0*/  UIMAD.WIDE.U32 UR4, UR32, UR11, URZ ;  /* 0x0000000b200472a5 */ /* 0x000fe4000f8e00ff */
[----:B--2---:R-:W-:Y:S02]  /*18c0*/  UISETP.NE.AND UP2, UPT, UR12, 0x1, UPT ;  /* 0x000000010c00788c */ /* 0x004fe4000bf45270 */
[----:B------:R-:W-:Y:S01]  /*18d0*/  UISETP.NE.AND UP1, UPT, UR10, 0x1, UPT ;  /* 0x000000010a00788c */ /* 0x000fe2000bf25270 */
[----:B------:R-:W-:-:S02]  /*18e0*/  UMOV UR6, UR7 ;  /* 0x0000000700067c82 */ /* 0x000fc40008000000 */
[----:B------:R-:W-:Y:S01]  /*18f0*/  UMOV UR4, UR5 ;  /* 0x0000000500047c82 */ /* 0x000fe20008000000 */
[----:B------:R-:W-:Y:S02]  /*1900*/  USHF.R.U32.HI UR6, URZ, UR9, UR6 ;  /* 0x00000009ff067299 */ /* 0x000fe40008011606 */
[----:B---3--:R-:W-:Y:S02]  /*1910*/  USHF.R.U32.HI UR4, URZ, UR14, UR4 ;  /* 0x0000000eff047299 */ /* 0x008fe40008011604 */
[----:B------:R-:W-:Y:S02]  /*1920*/  USEL UR5, UR20, UR6, !UP2 ;  /* 0x0000000614057287 */ /* 0x000fe4000d000000 */
[----:B------:R-:W-:-:S04]  /*1930*/  USEL UR4, UR32, UR4, !UP1 ;  /* 0x0000000420047287 */ /* 0x000fc8000c800000 */
[----:B------:R-:W-:Y:S02]  /*1940*/  UIADD3 UR6, UPT, UPT, -UR4, UR5, URZ ;  /* 0x0000000504067290 */ /* 0x000fe4000fffe1ff */
[----:B------:R-:W-:Y:S02]  /*1950*/  UIADD3 UR4, UPT, UPT, UR4, -UR5, URZ ;  /* 0x8000000504047290 */ /* 0x000fe4000fffe0ff */
[----:B------:R-:W-:Y:S02]  /*1960*/  UIMAD UR32, UR6, UR10, UR32 ;  /* 0x0000000a062072a4 */ /* 0x000fe4000f8e0220 */
[----:B------:R-:W-:-:S12]  /*1970*/  UIMAD UR20, UR4, UR12, UR20 ;  /* 0x0000000c041472a4 */ /* 0x000fd8000f8e0214 */
.L_x_20:
[----:B------:R-:W-:Y:S05]  /*1980*/  BRA.U !UP5, `(.L_x_21) ;  /* 0x000000010d0c7547 */ /* 0x000fea000b800000 */
[----:B------:R-:W-:Y:S01]  /*1990*/  UCGABAR_WAIT ;  /* 0x0000000000007dc7 */ /* 0x000fe20008000000 */
[----:B------:R-:W-:Y:S01]  /*19a0*/  CCTL.IVALL ;  /* 0x00000000ff00798f */ /* 0x000fe20002000000 */
[----:B------:R-:W-:Y:S05]  /*19b0*/  BRA `(.L_x_22) ;  /* 0x0000000000047947 */ /* 0x000fea0003800000 */
.L_x_21:
[----:B------:R-:W-:Y:S06]  /*19c0*/  BAR.SYNC.DEFER_BLOCKING 0x0 ;  /* 0x0000000000007b1d */ /* 0x000fec0000010000 */
.L_x_22:
[----:B------:R-:W-:Y:S05]  /*19d0*/  BRA.U UP0, `(.L_x_23) ;  /* 0x0000001900a07547 */ /* 0x000fea000b800000 */
[----:B------:R-:W1:Y:S01]  /*19e0*/  LDCU UR6, c[0x0][0x38c] ;  /* 0x00007180ff0677ac */ /* 0x000e620008000800 */
[----:B------:R-:W2:Y:S01]  /*19f0*/  S2UR UR9, SR_CgaCtaId ;  /* 0x00000000000979c3 */ /* 0x000ea20000008800 */
[----:B------:R-:W-:Y:S01]  /*1a00*/  PLOP3.LUT P1, PT, PT, PT, UP3, 0x80, 0x8 ;  /* 0x000000000008781c */ /* 0x000fe20003f2f038 */
[----:B------:R-:W-:Y:S01]  /*1a10*/  IMAD.MOV.U32 R12, RZ, RZ, 0x1 ;  /* 0x00000001ff0c7424 */ /* 0x000fe200078e00ff */
[----:B------:R-:W-:Y:S01]  /*1a20*/  UMOV UR8, 0x400 ;  /* 0x0000040000087882 */ /* 0x000fe20000000000 */
[----:B------:R-:W-:Y:S01]  /*1a30*/  UISETP.NE.AND UP1, UPT, UR13, URZ, UPT ;  /* 0x000000ff0d00728c */ /* 0x000fe2000bf25270 */
[----:B------:R-:W-:Y:S01]  /*1a40*/  ISETP.NE.AND P2, PT, R3, RZ, P3 ;  /* 0x000000ff0300720c */ /* 0x000fe20001f45270 */
[----:B------:R-:W-:Y:S01]  /*1a50*/  USHF.L.U32 UR7, UR19, 0x6, URZ ;  /* 0x0000000613077899 */ /* 0x000fe200080006ff */
[----:B------:R-:W-:Y:S01]  /*1a60*/  PLOP3.LUT P1, PT, P1, PT, PT, 0x8, 0x80 ;  /* 0x000000000080781c */ /* 0x000fe20000f2e170 */
[----:B------:R-:W-:Y:S01]  /*1a70*/  USHF.L.U32 UR46, UR19, 0x7, URZ ;  /* 0x00000007132e7899 */ /* 0x000fe200080006ff */
[----:B------:R-:W-:Y:S01]  /*1a80*/  CS2R R10, SRZ ;  /* 0x00000000000a7805 */ /* 0x000fe2000001ff00 */
[----:B------:R-:W-:Y:S01]  /*1a90*/  IMAD.MOV.U32 R9, RZ, RZ, RZ ;  /* 0x000000ffff097224 */ /* 0x000fe200078e00ff */
[----:B------:R-:W3:Y:S01]  /*1aa0*/  LDCU UR39, c[0x0][0x370] ;  /* 0x00006e00ff2777ac */ /* 0x000ee20008000800 */
[----:B------:R-:W-:Y:S01]  /*1ab0*/  IMAD.MOV.U32 R8, RZ, RZ, 0x1 ;  /* 0x00000001ff087424 */ /* 0x000fe200078e00ff */
[----:B------:R-:W4:Y:S01]  /*1ac0*/  LDCU.64 UR26, c[0x0][0x348] ;  /* 0x00006900ff1a77ac */ /* 0x000f220008000a00 */
[----:B-1----:R-:W-:-:S02]  /*1ad0*/  UIADD3 UR5, UPT, UPT, UR6, 0x1f, URZ ;  /* 0x0000001f06057890 */ /* 0x002fc4000fffe0ff */
[----:B------:R-:W-:Y:S02]  /*1ae0*/  UIADD3 UR47, UPT, UPT, UR6, 0x3e, URZ ;  /* 0x0000003e062f7890 */ /* 0x000fe4000fffe0ff */
[----:B------:R-:W-:Y:S02]  /*1af0*/  USHF.R.S32.HI UR4, URZ, 0x1f, UR5 ;  /* 0x0000001fff047899 */ /* 0x000fe40008011405 */
[----:B--2---:R-:W-:Y:S02]  /*1b00*/  ULEA UR13, UR9, UR8, 0x18 ;  /* 0x00000008090d7291 */ /* 0x004fe4000f8ec0ff */
[----:B------:R-:W-:Y:S02]  /*1b10*/  ULEA.HI UR4, UR4, UR5, URZ, 0x5 ;  /* 0x0000000504047291 */ /* 0x000fe4000f8f28ff */
[----:B------:R-:W-:Y:S02]  /*1b20*/  ULOP3.LUT UR5, UR7, 0x40, URZ, 0xc0, !UPT ;  /* 0x0000004007057892 */ /* 0x000fe4000f8ec0ff */
[----:B------:R-:W-:-:S02]  /*1b30*/  USHF.R.S32.HI UR41, URZ, 0x5, UR4 ;  /* 0x00000005ff297899 */ /* 0x000fc40008011404 */
[----:B------:R-:W-:Y:S02]  /*1b40*/  UIADD3 UR4, UPT, UPT, UR6, -0x1, URZ ;  /* 0xffffffff06047890 */ /* 0x000fe4000fffe0ff */
[----:B------:R-:W-:Y:S02]  /*1b50*/  UISETP.LT.U32.AND UP0, UPT, UR41, 0x10, UPT ;  /* 0x000000102900788c */ /* 0x000fe4000bf01070 */
[----:B------:R-:W-:Y:S02]  /*1b60*/  UISETP.GE.U32.AND UP2, UPT, UR4, -0x3f, UPT ;  /* 0xffffffc10400788c */ /* 0x000fe4000bf46070 */
[----:B------:R-:W-:Y:S02]  /*1b70*/  USEL UR40, UR41, 0x10, UP0 ;  /* 0x0000001029287887 */ /* 0x000fe40008000000 */
[----:B------:R-:W-:Y:S02]  /*1b80*/  ULEA UR30, UR28, UR13, 0x1 ;  /* 0x0000000d1c1e7291 */ /* 0x000fe4000f8e08ff */
[----:B------:R-:W-:Y:S01]  /*1b90*/  UIADD3 UR4, UPT, UPT, UR40, -0x1, URZ ;  /* 0xffffffff28047890 */ /* 0x000fe2000fffe0ff */
[----:B------:R-:W1:Y:S04]  /*1ba0*/  LDCU UR38, c[0x0][0x374] ;  /* 0x00006e80ff2677ac */ /* 0x000e680008000800 */
[----:B------:R-:W-:-:S02]  /*1bb0*/  @UP2 UIADD3 UR4, UPT, UPT, UR40, URZ, URZ ;  /* 0x000000ff28042290 */ /* 0x000fc4000fffe0ff */
[----:B------:R-:W-:Y:S02]  /*1bc0*/  ULOP3.LUT UR46, UR46, 0x80, URZ, 0xc0, !UPT ;  /* 0x000000802e2e7892 */ /* 0x000fe4000f8ec0ff */
[----:B------:R-:W-:Y:S02]  /*1bd0*/  USEL UR21, UR53, 0x2, UP1 ;  /* 0x0000000235157887 */ /* 0x000fe40008800000 */
[----:B------:R-:W-:Y:S02]  /*1be0*/  ULEA.HI UR44, UR28, UR5, URZ, 0x1b ;  /* 0x000000051c2c7291 */ /* 0x000fe4000f8fd8ff */
[----:B------:R-:W-:Y:S02]  /*1bf0*/  UIADD3 UR30, UPT, UPT, UR30, 0x8600, URZ ;  /* 0x000086001e1e7890 */ /* 0x000fe4000fffe0ff */
[----:B------:R-:W-:Y:S02]  /*1c00*/  UIADD3 UR43, UPT, UPT, UR41, -UR40, URZ ;  /* 0x80000028292b7290 */ /* 0x000fe4000fffe0ff */
[----:B------:R-:W-:-:S02]  /*1c10*/  UIADD3 UR29, UPT, UPT, UR4, 0x1, URZ ;  /* 0x00000001041d7890 */ /* 0x000fc4000fffe0ff */
[----:B------:R-:W-:Y:S01]  /*1c20*/  UIADD3 UR42, UPT, UPT, -UR4, URZ, URZ ;  /* 0x000000ff042a7290 */ /* 0x000fe2000fffe1ff */
[----:B-1-34-:R-:W-:-:S11]  /*1c30*/  UMOV UR6, URZ ;  /* 0x000000ff00067c82 */ /* 0x01afd60008000000 */
.L_x_43:
[----:B-1----:R-:W1:Y:S02]  /*1c40*/  S2UR UR4, SR_CgaCtaId ;  /* 0x00000000000479c3 */ /* 0x002e640000008800 */
[----:B-1----:R-:W-:-:S09]  /*1c50*/  UISETP.NE.AND UP0, UPT, UR4, URZ, UPT ;  /* 0x000000ff0400728c */ /* 0x002fd2000bf05270 */
[----:B------:R-:W-:Y:S05]  /*1c60*/  BRA.U UP0, `(.L_x_24) ;  /* 0x0000000100287547 */ /* 0x000fea000b800000 */
[----:B------:R-:W-:Y:S02]  /*1c70*/  LEA R0, R9, UR13, 0x3 ;  /* 0x0000000d09007c11 */ /* 0x000fe4000f8e18ff */
[----:B------:R-:W-:-:S04]  /*1c80*/  SHF.L.U32 R3, R8, 0x1f, RZ ;  /* 0x0000001f08037819 */ /* 0x000fc800000006ff */
[----:B------:R-:W1:Y:S02]  /*1c90*/  SYNCS.PHASECHK.TRANS64.TRYWAIT P0, [R0+URZ+0x1c0], R3 ;  /* 0x0001c003000075a7 */ /* 0x000e6400080011ff */
[----:B-1----:R-:W-:Y:S05]  /*1ca0*/  @!P0 BRA `(.L_x_25) ;  /* 0x0000008800488947 */ /* 0x002fea0003800000 */
.L_x_162:
[----:B------:R2:W-:Y:S01]  /*1cb0*/  SYNCS.ARRIVE.TRANS64.A1T0 RZ, [R0+URZ+0x1b0], RZ ;  /* 0x0001b0ff00ff79a7 */ /* 0x0005e200081000ff */
[----:B------:R-:W-:-:S05]  /*1cc0*/  VIADD R9, R9, 0x1 ;  /* 0x0000000109097836 */ /* 0x000fca0000000000 */
[----:B------:R-:W-:-:S04]  /*1cd0*/  ISETP.NE.AND P0, PT, R9, 0x2, PT ;  /* 0x000000020900780c */ /* 0x000fc80003f05270 */
[----:B-1----:R-:W-:Y:S02]  /*1ce0*/  SEL R3, RZ, 0x1, P0 ;  /* 0x00000001ff037807 */ /* 0x002fe40000000000 */
[----:B------:R-:W-:Y:S02]  /*1cf0*/  SEL R9, R9, RZ, P0 ;  /* 0x000000ff09097207 */ /* 0x000fe40000000000 */
[----:B------:R-:W-:-:S07]  /*1d00*/  LOP3.LUT R8, R8, R3, RZ, 0x3c, !PT ;  /* 0x0000000308087212 */ /* 0x000fce00078e3cff */
.L_x_24:
[----:B------:R-:W-:Y:S01]  /*1d10*/  ULEA UR4, UR6, UR13, 0x3 ;  /* 0x0000000d06047291 */ /* 0x000fe2000f8e18ff */
[----:B--2---:R-:W-:Y:S01]  /*1d20*/  SHF.L.U32 R0, R12, 0x1f, RZ ;  /* 0x0000001f0c007819 */ /* 0x004fe200000006ff */
[----:B------:R-:W-:Y:S02]  /*1d30*/  UISETP.GE.U32.AND UP0, UPT, UR47, 0x3f, UPT ;  /* 0x0000003f2f00788c */ /* 0x000fe4000bf06070 */
[----:B------:R-:W-:Y:S01]  /*1d40*/  ULEA UR11, UR32, UR46, 0x8 ;  /* 0x0000002e200b7291 */ /* 0x000fe2000f8e40ff */
[----:B------:R-:W-:-:S04]  /*1d50*/  UMOV UR7, URZ ;  /* 0x000000ff00077c82 */ /* 0x000fc80008000000 */
[----:B------:R1:W2:Y:S01]  /*1d60*/  SYNCS.PHASECHK.TRANS64.TRYWAIT P0, [UR4+0x80], R0 ;  /* 0x00008000ff0075a7 */ /* 0x0002a20008001104 */
[----:B------:R-:W-:-:S04]  /*1d70*/  ULEA.HI UR4, UR20, UR20, URZ, 0x1 ;  /* 0x0000001414047291 */ /* 0x000fc8000f8f08ff */
[----:B------:R-:W-:-:S04]  /*1d80*/  USHF.L.U32 UR4, UR4, 0x6, URZ ;  /* 0x0000000604047899 */ /* 0x000fc800080006ff */
[----:B------:R-:W-:-:S04]  /*1d90*/  ULOP3.LUT UR35, UR4, 0xffffff80, URZ, 0xc0, !UPT ;  /* 0xffffff8004237892 */ /* 0x000fc8000f8ec0ff */
[----:B------:R-:W-:Y:S01]  /*1da0*/  UIADD3 UR35, UPT, UPT, UR44, UR35, URZ ;  /* 0x000000232c237290 */ /* 0x000fe2000fffe0ff */
[----:B------:R-:W-:Y:S11]  /*1db0*/  BRA.U !UP0, `(.L_x_26) ;  /* 0x0000000108c87547 */ /* 0x000ff6000b800000 */
[----:B------:R-:W-:Y:S01]  /*1dc0*/  UMOV UR16, UR42 ;  /* 0x0000002a00107c82 */ /* 0x000fe20008000000 */
[----:B------:R-:W-:Y:S01]  /*1dd0*/  UMOV UR4, UR6 ;  /* 0x0000000600047c82 */ /* 0x000fe20008000000 */
[----:B------:R-:W-:-:S05]  /*1de0*/  UMOV UR34, URZ ;  /* 0x000000ff00227c82 */ /* 0x000fca0008000000 */
.L_x_32:
[----:B------:R-:W-:Y:S01]  /*1df0*/  ULEA UR33, UR4, UR13, 0x3 ;  /* 0x0000000d04217291 */ /* 0x000fe2000f8e18ff */
[----:B------:R-:W-:Y:S01]  /*1e00*/  @P3 MOV R2, 0x6000 ;  /* 0x0000600000023802 */ /* 0x000fe20000000f00 */
[----:B--234-:R-:W-:Y:S10]  /*1e10*/  @P0 BRA `(.L_x_27) ;  /* 0x00000000000c0947 */ /* 0x01cff40003800000 */
[----:B------:R-:W-:-:S04]  /*1e20*/  SHF.L.U32 R3, R12, 0x1f, RZ ;  /* 0x0000001f0c037819 */ /* 0x000fc800000006ff */
[----:B------:R-:W2:Y:S02]  /*1e30*/  SYNCS.PHASECHK.TRANS64.TRYWAIT P0, [UR33+0x80], R3 ;  /* 0x00008003ff0075a7 */ /* 0x000ea40008001121 */
[----:B--2---:R-:W-:Y:S05]  /*1e40*/  @!P0 BRA `(.L_x_28) ;  /* 0x0000008400f48947 */ /* 0x004fea0003800000 */
.L_x_27:
[----:B------:R2:W-:Y:S01]  /*1e50*/  @P3 SYNCS.ARRIVE.TRANS64 RZ, [UR33], R2 ;  /* 0x00000002ffff39a7 */ /* 0x0005e20008000021 */
[----:B------:R-:W-:Y:S02]  /*1e60*/  ULOP3.LUT UR5, UR21, 0x2, URZ, 0xfc, !UPT ;  /* 0x0000000215057892 */ /* 0x000fe4000f8efcff */
[----:B------:R-:W-:Y:S02]  /*1e70*/  UIADD3 UR16, UPT, UPT, UR16, 0x1, URZ ;  /* 0x0000000110107890 */ /* 0x000fe4000fffe0ff */
[----:B------:R-:W-:Y:S02]  /*1e80*/  UISETP.NE.AND UP0, UPT, UR5, 0x2, UPT ;  /* 0x000000020500788c */ /* 0x000fe4000bf05270 */
[----:B------:R-:W-:-:S07]  /*1e90*/  UISETP.NE.AND UP2, UPT, UR16, 0x1, UPT ;  /* 0x000000011000788c */ /* 0x000fce000bf45270 */
[----:B------:R-:W-:Y:S05]  /*1ea0*/  BRA.U UP0, `(.L_x_29) ;  /* 0x0000000100047547 */ /* 0x000fea000b800000 */
[----:B------:R-:W-:Y:S05]  /*1eb0*/  BPT.TRAP 0x1 ;  /* 0x000000040000795c */ /* 0x000fea0000300000 */
.L_x_29:
[----:B------:R-:W-:Y:S04]  /*1ec0*/  BSSY.RECONVERGENT B0, `(.L_x_30) ;  /* 0x0000003000007945 */ /* 0x000fe80003800200 */
[----:B------:R-:W-:Y:S05]  /*1ed0*/  @!P2 BRA `(.L_x_31) ;  /* 0x000000000004a947 */ /* 0x000fea0003800000 */
[----:B------:R-:W-:Y:S05]  /*1ee0*/  BPT.TRAP 0x1 ;  /* 0x000000040000795c */ /* 0x000fea0000300000 */
.L_x_31:
[----:B------:R-:W-:Y:S05]  /*1ef0*/  BSYNC.RECONVERGENT B0 ;  /* 0x0000000000007941 */ /* 0x000fea0003800200 */
.L_x_30:
[----:B------:R-:W-:Y:S02]  /*1f00*/  UIADD3 UR5, UPT, UPT, UR4, 0x1, URZ ;  /* 0x0000000104057890 */ /* 0x000fe4000fffe0ff */
[----:B------:R-:W-:Y:S02]  /*1f10*/  ULEA UR32, UR4, UR28, 0xb ;  /* 0x0000001c04207291 */ /* 0x000fe4000f8e58ff */
[----:B------:R-:W-:Y:S02]  /*1f20*/  UISETP.NE.AND UP0, UPT, UR5, 0x10, UPT ;  /* 0x000000100500788c */ /* 0x000fe4000bf05270 */
[----:B------:R-:W-:Y:S02]  /*1f30*/  UIADD3 UR14, UP1, UPT, UR26, 0x80, URZ ;  /* 0x000000801a0e7890 */ /* 0x000fe4000ff3e0ff */
[----:B------:R-:W-:Y:S02]  /*1f40*/  USEL UR7, URZ, 0x1, UP0 ;  /* 0x00000001ff077887 */ /* 0x000fe40008000000 */
[----:B------:R-:W-:-:S02]  /*1f50*/  USEL UR6, UR5, URZ, UP0 ;  /* 0x000000ff05067287 */ /* 0x000fc40008000000 */
[----:B------:R-:W-:Y:S02]  /*1f60*/  ULEA UR8, UR4, UR13, 0xd ;  /* 0x0000000d04087291 */ /* 0x000fe4000f8e68ff */
[----:B------:R-:W-:Y:S01]  /*1f70*/  ULEA UR5, UR6, UR13, 0x3 ;  /* 0x0000000d06057291 */ /* 0x000fe2000f8e18ff */
[----:B------:R-:W-:Y:S01]  /*1f80*/  LOP3.LUT R12, R12, UR7, RZ, 0x3c, !PT ;  /* 0x000000070c0c7c12 */ /* 0x000fe2000f8e3cff */
[----:B------:R-:W-:Y:S02]  /*1f90*/  ULEA UR32, UR32, UR13, 0x1 ;  /* 0x0000000d20207291 */ /* 0x000fe4000f8e08ff */
[----:B------:R-:W-:Y:S01]  /*1fa0*/  UIADD3 UR4, UP0, UPT, UR26, 0x180, URZ ;  /* 0x000001801a047890 */ /* 0x000fe2000ff1e0ff */
[----:B-1----:R-:W-:Y:S01]  /*1fb0*/  SHF.L.U32 R0, R12, 0x1f, RZ ;  /* 0x0000001f0c007819 */ /* 0x002fe200000006ff */
[----:B------:R-:W-:Y:S02]  /*1fc0*/  ULOP3.LUT UR33, UR33, 0xfefffff8, URZ, 0xc0, !UPT ;  /* 0xfefffff821217892 */ /* 0x000fe4000f8ec0ff */
[----:B------:R-:W-:Y:S01]  /*1fd0*/  UIADD3.X UR15, UPT, UPT, URZ, UR27, URZ, UP1, !UPT ;  /* 0x0000001bff0f7290 */ /* 0x000fe20008ffe4ff */
[----:B------:R3:W4:Y:S01]  /*1fe0*/  SYNCS.PHASECHK.TRANS64.TRYWAIT P0, [UR5+0x80], R0 ;  /* 0x00008000ff0075a7 */ /* 0x0007220008001105 */
[----:B------:R-:W-:-:S02]  /*1ff0*/  UIADD3 UR32, UPT, UPT, UR32, 0x8600, URZ ;  /* 0x0000860020207890 */ /* 0x000fc4000fffe0ff */
[----:B------:R-:W-:Y:S02]  /*2000*/  UPRMT UR7, URZ, 0x5410, UR24 ;  /* 0x00005410ff077896 */ /* 0x000fe40008000018 */
[----:B------:R-:W-:Y:S02]  /*2010*/  UIADD3 UR8, UPT, UPT, UR8, 0x18600, URZ ;  /* 0x0001860008087890 */ /* 0x000fe4000fffe0ff */
[----:B------:R-:W-:Y:S01]  /*2020*/  UIADD3.X UR5, UPT, UPT, URZ, UR27, URZ, UP0, !UPT ;  /* 0x0000001bff057290 */ /* 0x000fe200087fe4ff */
[----:B------:R-:W-:Y:S01]  /*2030*/  UMOV UR18, 0x0 ;  /* 0x0000000000127882 */ /* 0x000fe20000000000 */
[----:B------:R-:W-:Y:S01]  /*2040*/  UMOV UR19, 0x10000000 ;  /* 0x1000000000137882 */ /* 0x000fe20000000000 */
[----:B------:R-:W-:Y:S01]  /*2050*/  UMOV UR10, UR34 ;  /* 0x00000022000a7c82 */ /* 0x000fe20008000000 */
[----:B------:R-:W-:Y:S01]  /*2060*/  UMOV UR12, UR36 ;  /* 0x00000024000c7c82 */ /* 0x000fe20008000000 */
[----:B------:R-:W-:Y:S01]  /*2070*/  UMOV UR9, UR33 ;  /* 0x0000002100097c82 */ /* 0x000fe20008000000 */
[----:B------:R1:W-:Y:S03]  /*2080*/  UTMALDG.3D.MULTICAST.2CTA [UR32], [UR14], UR7, desc[UR18] ;  /* 0x000012200e0073b4 */ /* 0x0003e60008211807 */
[----:B------:R2:W-:Y:S01]  /*2090*/  UTMALDG.3D.2CTA [UR8], [UR4], desc[UR18] ;  /* 0x00001208040075b4 */ /* 0x0005e20008211000 */
[----:B-1----:R-:W-:Y:S01]  /*20a0*/  UIADD3 UR34, UPT, UPT, UR34, 0x20, URZ ;  /* 0x0000002022227890 */ /* 0x002fe2000fffe0ff */
[----:B------:R-:W-:Y:S01]  /*20b0*/  UMOV UR7, UR29 ;  /* 0x0000001d00077c82 */ /* 0x000fe20008000000 */
[----:B--2---:R-:W-:Y:S01]  /*20c0*/  UMOV UR4, UR6 ;  /* 0x0000000600047c82 */ /* 0x004fe20008000000 */
[----:B------:R-:W-:Y:S09]  /*20d0*/  BRA.U UP2, `(.L_x_32) ;  /* 0xfffffffd02447547 */ /* 0x000ff2000b83ffff */
.L_x_26:
[----:B------:R-:W-:Y:S01]  /*20e0*/  ULEA UR4, UR6, UR13, 0x3 ;  /* 0x0000000d06047291 */ /* 0x000fe2000f8e18ff */
[----:B-1-3--:R-:W-:Y:S01]  /*20f0*/  SHF.L.U32 R0, R12, 0x1f, RZ ;  /* 0x0000001f0c007819 */ /* 0x00afe200000006ff */
[----:B------:R-:W-:Y:S01]  /*2100*/  @!P1 SYNCS.ARRIVE.TRANS64.A1T0 RZ, [UR13+0x148], RZ ;  /* 0x000148ffffff99a7 */ /* 0x000fe2000810000d */
[----:B------:R-:W-:-:S06]  /*2110*/  UISETP.GT.AND UP0, UPT, UR41, UR40, UPT ;  /* 0x000000282900728c */ /* 0x000fcc000bf04270 */
[----:B--2-4-:R1:W2:Y:S03]  /*2120*/  SYNCS.PHASECHK.TRANS64.TRYWAIT P0, [UR4+0x80], R0 ;  /* 0x00008000ff0075a7 */ /* 0x0142a60008001104 */
[----:B------:R-:W-:Y:S05]  /*2130*/  BRA.U !UP0, `(.L_x_33) ;  /* 0x0000000108c07547 */ /* 0x000fea000b800000 */
[----:B------:R-:W-:Y:S01]  /*2140*/  UIADD3 UR25, UPT, UPT, UR43, UR7, URZ ;  /* 0x000000072b197290 */ /* 0x000fe2000fffe0ff */
[----:B------:R-:W-:-:S11]  /*2150*/  UMOV UR4, UR6 ;  /* 0x0000000600047c82 */ /* 0x000fd60008000000 */
.L_x_39:
[----:B------:R-:W-:Y:S01]  /*2160*/  ULEA UR17, UR4, UR13, 0x3 ;  /* 0x0000000d04117291 */ /* 0x000fe2000f8e18ff */
[----:B--2---:R-:W-:Y:S01]  /*2170*/  @P3 MOV R2, 0x6000 ;  /* 0x0000600000023802 */ /* 0x004fe20000000f00 */
[----:B--2-4-:R-:W-:Y:S10]  /*2180*/  @P0 BRA `(.L_x_34) ;  /* 0x00000000000c0947 */ /* 0x014ff40003800000 */
[----:B------:R-:W-:-:S04]  /*2190*/  SHF.L.U32 R3, R12, 0x1f, RZ ;  /* 0x0000001f0c037819 */ /* 0x000fc800000006ff */
[----:B------:R-:W2:Y:S02]  /*21a0*/  SYNCS.PHASECHK.TRANS64.TRYWAIT P0, [UR17+0x80], R3 ;  /* 0x00008003ff0075a7 */ /* 0x000ea40008001111 */
[----:B--2---:R-:W-:Y:S05]  /*21b0*/  @!P0 BRA `(.L_x_35) ;  /* 0x0000008400308947 */ /* 0x004fea0003800000 */
.L_x_34:
[----:B------:R2:W-:Y:S01]  /*21c0*/  @P3 SYNCS.ARRIVE.TRANS64 RZ, [UR17], R2 ;  /* 0x00000002ffff39a7 */ /* 0x0005e20008000011 */
[----:B------:R-:W-:-:S04]  /*21d0*/  ULOP3.LUT UR5, UR21, 0x2, URZ, 0xfc, !UPT ;  /* 0x0000000215057892 */ /* 0x000fc8000f8efcff */
[----:B------:R-:W-:-:S09]  /*21e0*/  UISETP.NE.AND UP0, UPT, UR5, 0x2, UPT ;  /* 0x000000020500788c */ /* 0x000fd2000bf05270 */
[----:B------:R-:W-:Y:S05]  /*21f0*/  BRA.U UP0, `(.L_x_36) ;  /* 0x0000000100047547 */ /* 0x000fea000b800000 */
[----:B------:R-:W-:Y:S05]  /*2200*/  BPT.TRAP 0x1 ;  /* 0x000000040000795c */ /* 0x000fea0000300000 */
.L_x_36:
[----:B------:R-:W-:Y:S04]  /*2210*/  BSSY.RECONVERGENT B0, `(.L_x_37) ;  /* 0x0000003000007945 */ /* 0x000fe80003800200 */
[----:B------:R-:W-:Y:S05]  /*2220*/  @!P2 BRA `(.L_x_38) ;  /* 0x000000000004a947 */ /* 0x000fea0003800000 */
[----:B------:R-:W-:Y:S05]  /*2230*/  BPT.TRAP 0x1 ;  /* 0x000000040000795c */ /* 0x000fea0000300000 */
.L_x_38:
[----:B------:R-:W-:Y:S05]  /*2240*/  BSYNC.RECONVERGENT B0 ;  /* 0x0000000000007941 */ /* 0x000fea0003800200 */
.L_x_37:
[----:B------:R-:W-:Y:S02]  /*2250*/  UIADD3 UR5, UPT, UPT, UR4, 0x1, URZ ;  /* 0x0000000104057890 */ /* 0x000fe4000fffe0ff */
[----:B------:R-:W-:Y:S02]  /*2260*/  UIADD3 UR14, UP1, UPT, UR26, 0x80, URZ ;  /* 0x000000801a0e7890 */ /* 0x000fe4000ff3e0ff */
[----:B------:R-:W-:Y:S02]  /*2270*/  UISETP.NE.AND UP0, UPT, UR5, 0x10, UPT ;  /* 0x000000100500788c */ /* 0x000fe4000bf05270 */
[----:B------:R-:W-:Y:S02]  /*2280*/  ULEA UR16, UR4, UR30, 0xc ;  /* 0x0000001e04107291 */ /* 0x000fe4000f8e60ff */
[----:B------:R-:W-:Y:S02]  /*2290*/  USEL UR8, URZ, 0x1, UP0 ;  /* 0x00000001ff087887 */ /* 0x000fe40008000000 */
[----:B------:R-:W-:-:S02]  /*22a0*/  USEL UR6, UR5, URZ, UP0 ;  /* 0x000000ff05067287 */ /* 0x000fc40008000000 */
[----:B------:R-:W-:Y:S02]  /*22b0*/  UIADD3 UR22, UP0, UPT, UR26, 0x180, URZ ;  /* 0x000001801a167890 */ /* 0x000fe4000ff1e0ff */
[----:B------:R-:W-:Y:S01]  /*22c0*/  LOP3.LUT R12, R12, UR8, RZ, 0x3c, !PT ;  /* 0x000000080c0c7c12 */ /* 0x000fe2000f8e3cff */
[----:B------:R-:W-:Y:S02]  /*22d0*/  ULEA UR8, UR4, UR13, 0xd ;  /* 0x0000000d04087291 */ /* 0x000fe4000f8e68ff */
[----:B------:R-:W-:Y:S01]  /*22e0*/  ULEA UR5, UR6, UR13, 0x3 ;  /* 0x0000000d06057291 */ /* 0x000fe2000f8e18ff */
[----:B-1----:R-:W-:Y:S01]  /*22f0*/  SHF.L.U32 R0, R12, 0x1f, RZ ;  /* 0x0000001f0c007819 */ /* 0x002fe200000006ff */
[----:B------:R-:W-:Y:S02]  /*2300*/  USHF.L.U32 UR18, UR7, 0x5, URZ ;  /* 0x0000000507127899 */ /* 0x000fe400080006ff */
[----:B------:R-:W-:Y:S02]  /*2310*/  ULOP3.LUT UR17, UR17, 0xfefffff8, URZ, 0xc0, !UPT ;  /* 0xfefffff811117892 */ /* 0x000fe4000f8ec0ff */
[----:B------:R-:W-:-:S02]  /*2320*/  UIADD3.X UR15, UPT, UPT, URZ, UR27, URZ, UP1, !UPT ;  /* 0x0000001bff0f7290 */ /* 0x000fc40008ffe4ff */
[----:B------:R-:W-:Y:S01]  /*2330*/  UPRMT UR4, URZ, 0x5410, UR24 ;  /* 0x00005410ff047896 */ /* 0x000fe20008000018 */
[----:B------:R3:W4:Y:S01]  /*2340*/  SYNCS.PHASECHK.TRANS64.TRYWAIT P0, [UR5+0x80], R0 ;  /* 0x00008000ff0075a7 */ /* 0x0007220008001105 */
[----:B------:R-:W-:Y:S02]  /*2350*/  UIADD3 UR8, UPT, UPT, UR8, 0x18600, URZ ;  /* 0x0001860008087890 */ /* 0x000fe4000fffe0ff */
[----:B------:R-:W-:Y:S01]  /*2360*/  UIADD3.X UR23, UPT, UPT, URZ, UR27, URZ, UP0, !UPT ;  /* 0x0000001bff177290 */ /* 0x000fe200087fe4ff */
[----:B------:R-:W-:Y:S01]  /*2370*/  UMOV UR32, 0x0 ;  /* 0x0000000000207882 */ /* 0x000fe20000000000 */
[----:B------:R-:W-:Y:S01]  /*2380*/  UMOV UR33, 0x10000000 ;  /* 0x1000000000217882 */ /* 0x000fe20000000000 */
[----:B------:R-:W-:Y:S01]  /*2390*/  UMOV UR19, UR35 ;  /* 0x0000002300137c82 */ /* 0x000fe20008000000 */
[----:B------:R-:W-:Y:S01]  /*23a0*/  UMOV UR20, UR36 ;  /* 0x0000002400147c82 */ /* 0x000fe20008000000 */
[----:B------:R-:W-:Y:S01]  /*23b0*/  UMOV UR12, UR36 ;  /* 0x00000024000c7c82 */ /* 0x000fe20008000000 */
[----:B------:R-:W-:Y:S01]  /*23c0*/  UMOV UR9, UR17 ;  /* 0x0000001100097c82 */ /* 0x000fe20008000000 */
[----:B------:R-:W-:Y:S01]  /*23d0*/  UMOV UR10, UR18 ;  /* 0x00000012000a7c82 */ /* 0x000fe20008000000 */
[----:B------:R1:W-:Y:S01]  /*23e0*/  UTMALDG.3D.MULTICAST.2CTA [UR16], [UR14], UR4, desc[UR32] ;  /* 0x000020100e0073b4 */ /* 0x0003e20008211804 */
[----:B------:R-:W-:-:S04]  /*23f0*/  UIADD3 UR7, UPT, UPT, UR7, 0x1, URZ ;  /* 0x0000000107077890 */ /* 0x000fc8000fffe0ff */
[----:B------:R-:W-:Y:S01]  /*2400*/  UISETP.NE.AND UP0, UPT, UR7, UR25, UPT ;  /* 0x000000190700728c */ /* 0x000fe2000bf05270 */
[----:B------:R3:W-:Y:S01]  /*2410*/  UTMALDG.3D.2CTA [UR8], [UR22], desc[UR32] ;  /* 0x00002008160075b4 */ /* 0x0007e20008211000 */
[----:B-1----:R-:W-:-:S07]  /*2420*/  UMOV UR4, UR6 ;  /* 0x0000000600047c82 */ /* 0x002fce0008000000 */
[----:B---3--:R-:W-:Y:S05]  /*2430*/  BRA.U UP0, `(.L_x_39) ;  /* 0xfffffffd00487547 */ /* 0x008fea000b83ffff */
.L_x_33:
[C---:B------:R-:W-:Y:S01]  /*2440*/  LEA R3, R11.reuse, UR13, 0x3 ;  /* 0x0000000d0b037c11 */ /* 0x040fe2000f8e18ff */
[----:B------:R-:W-:Y:S01]  /*2450*/  NOP ;  /* 0x0000000000007918 */ /* 0x000fe20000000000 */
[----:B-1----:R-:W-:Y:S02]  /*2460*/  SHF.L.U32 R0, R10, 0x1f, RZ ;  /* 0x0000001f0a007819 */ /* 0x002fe400000006ff */
[----:B------:R-:W-:Y:S02]  /*2470*/  LEA R5, R11, UR13, 0x4 ;  /* 0x0000000d0b057c11 */ /* 0x000fe4000f8e20ff */
[----:B--2-4-:R-:W1:Y:S02]  /*2480*/  SYNCS.PHASECHK.TRANS64.TRYWAIT P0, [R3+URZ+0x150], R0 ;  /* 0x00015000030075a7 */ /* 0x014e6400080011ff */
[----:B-1----:R-:W-:Y:S05]  /*2490*/  @!P0 BRA `(.L_x_40) ;  /* 0x0000008000908947 */ /* 0x002fea0003800000 */
.L_x_165:
[----:B------:R-:W2:Y:S01]  /*24a0*/  LDS.128 R4, [R5+0x1e0] ;  /* 0x0001e00005047984 */ /* 0x000ea20000000c00 */
[----:B------:R-:W-:Y:S01]  /*24b0*/  UISETP.GE.AND UP0, UPT, UR45, 0x1, UPT ;  /* 0x000000012d00788c */ /* 0x000fe2000bf06270 */
[----:B------:R-:W-:Y:S01]  /*24c0*/  @!PT LDS RZ, [RZ] ;  /* 0x00000000fffff984 */ /* 0x000fe20000000800 */
[----:B------:R-:W-:Y:S01]  /*24d0*/  @!PT LDS RZ, [RZ] ;  /* 0x00000000fffff984 */ /* 0x000fe20000000800 */
[----:B------:R-:W-:Y:S01]  /*24e0*/  @!PT LDS RZ, [RZ] ;  /* 0x00000000fffff984 */ /* 0x000fe20000000800 */
[----:B------:R-:W-:Y:S01]  /*24f0*/  @!PT LDS RZ, [RZ] ;  /* 0x00000000fffff984 */ /* 0x000fe20000000800 */
[----:B------:R3:W-:Y:S06]  /*2500*/  MEMBAR.ALL.CTA ;  /* 0x0000000000007992 */ /* 0x0007ec0000008000 */
[----:B---3--:R-:W3:Y:S01]  /*2510*/  FENCE.VIEW.ASYNC.S ;  /* 0x00000000000073c6 */ /* 0x008ee20000000000 */
[----:B--2---:R-:W-:-:S13]  /*2520*/  LOP3.LUT P0, RZ, R6, 0x1, RZ, 0xc0, !PT ;  /* 0x0000000106ff7812 */ /* 0x004fda000780c0ff */
[----:B---3--:R-:W-:Y:S01]  /*2530*/  VOTEU.ANY UP1, P0 ;  /* 0x0000000000ff7886 */ /* 0x008fe20000020100 */
[----:B------:R-:W-:-:S13]  /*2540*/  PLOP3.LUT P0, PT, PT, PT, UP1, 0x80, 0x8 ;  /* 0x000000000008781c */ /* 0x000fda0003f0f018 */
[----:B-1----:R-:W-:Y:S02]  /*2550*/  @P0 LOP3.LUT R0, R5, 0xffff, RZ, 0xc0, !PT ;  /* 0x0000ffff05000812 */ /* 0x002fe400078ec0ff */
[----:B------:R-:W-:Y:S02]  /*2560*/  @P0 MOV R2, R4 ;  /* 0x0000000400020202 */ /* 0x000fe40000000f00 */
[----:B------:R-:W-:Y:S01]  /*2570*/  @P0 R2UR UR5, R0 ;  /* 0x00000000000502ca */ /* 0x000fe200000e0000 */
[----:B------:R-:W-:Y:S01]  /*2580*/  VIADD R0, R3, 0x160 ;  /* 0x0000016003007836 */ /* 0x000fe20000000000 */
[----:B------:R-:W-:Y:S02]  /*2590*/  @P0 SHF.R.U32.HI R4, RZ, 0x10, R5 ;  /* 0x00000010ff040819 */ /* 0x000fe40000011605 */
[----:B------:R-:W-:Y:S02]  /*25a0*/  @P0 R2UR UR7, R2 ;  /* 0x00000000020702ca */ /* 0x000fe400000e0000 */
[----:B------:R-:W-:-:S02]  /*25b0*/  PRMT R0, RZ, 0x654, R0 ;  /* 0x00000654ff007816 */ /* 0x000fc40000000000 */
[----:B------:R-:W-:Y:S02]  /*25c0*/  @P0 R2UR UR4, R4 ;  /* 0x00000000040402ca */ /* 0x000fe400000e0000 */
[----:B------:R1:W-:Y:S03]  /*25d0*/  SYNCS.ARRIVE.TRANS64.RED.A1T0 RZ, [R0+URZ], RZ ;  /* 0x000000ff00ff79a7 */ /* 0x0003e600081004ff */
[----:B------:R-:W-:-:S04]  /*25e0*/  @UP1 UMOV UR31, UR5 ;  /* 0x00000005001f1c82 */ /* 0x000fc80008000000 */
[----:B------:R-:W-:-:S04]  /*25f0*/  @UP1 UMOV UR37, UR7 ;  /* 0x0000000700251c82 */ /* 0x000fc80008000000 */
[----:B------:R-:W-:Y:S01]  /*2600*/  @UP1 UMOV UR36, UR4 ;  /* 0x0000000400241c82 */ /* 0x000fe20008000000 */
[----:B------:R-:W-:Y:S05]  /*2610*/  BRA.U !UP0, `(.L_x_41) ;  /* 0x0000000108d47547 */ /* 0x000fea000b800000 */
[----:B------:R-:W2:Y:S01]  /*2620*/  LDCU.128 UR16, c[0x0][0xb10] ;  /* 0x00016200ff1077ac */ /* 0x000ea20008000c00 */
[----:B------:R-:W3:Y:S01]  /*2630*/  LDCU UR12, c[0x0][0xb20] ;  /* 0x00016400ff0c77ac */ /* 0x000ee20008000800 */
[----:B------:R-:W4:Y:S01]  /*2640*/  LDCU UR20, c[0x0][0xb0c] ;  /* 0x00016180ff1477ac */ /* 0x000f220008000800 */
[----:B------:R-:W1:Y:S01]  /*2650*/  LDCU.64 UR8, c[0x0][0xb28] ;  /* 0x00016500ff0877ac */ /* 0x000e620008000a00 */
[----:B------:R-:W-:Y:S02]  /*2660*/  UISETP.NE.AND UP3, UPT, UR45, 0x1, UPT ;  /* 0x000000012d00788c */ /* 0x000fe4000bf65270 */
[----:B--2---:R-:W-:Y:S02]  /*2670*/  UIMAD.WIDE.U32 UR10, UR38, UR19, URZ ;  /* 0x00000013260a72a5 */ /* 0x004fe4000f8e00ff */
[----:B------:R-:W-:Y:S02]  /*2680*/  UIMAD.WIDE.U32 UR4, UR39, UR16, URZ ;  /* 0x00000010270472a5 */ /* 0x000fe4000f8e00ff */
[----:B------:R-:W-:-:S02]  /*2690*/  UISETP.NE.AND UP0, UPT, UR18, 0x1, UPT ;  /* 0x000000011200788c */ /* 0x000fc4000bf05270 */
[----:B------:R-:W-:Y:S01]  /*26a0*/  UIMAD.WIDE.U32 UR22, UR31, UR19, URZ ;  /* 0x000000131f1672a5 */ /* 0x000fe2000f8e00ff */
[----:B------:R-:W-:Y:S02]  /*26b0*/  UMOV UR10, UR11 ;  /* 0x0000000b000a7c82 */ /* 0x000fe40008000000 */
[----:B------:R-:W-:Y:S01]  /*26c0*/  UMOV UR4, UR5 ;  /* 0x0000000500047c82 */ /* 0x000fe20008000000 */
[----:B---3--:R-:W-:Y:S02]  /*26d0*/  USHF.R.U32.HI UR10, URZ, UR12, UR10 ;  /* 0x0000000cff0a7299 */ /* 0x008fe4000801160a */
[----:B----4-:R-:W-:Y:S02]  /*26e0*/  UISETP.NE.AND UP2, UPT, UR20, 0x1, UPT ;  /* 0x000000011400788c */ /* 0x010fe4000bf45270 */
[----:B------:R-:W-:Y:S02]  /*26f0*/  USHF.R.U32.HI UR4, URZ, UR17, UR4 ;  /* 0x00000011ff047299 */ /* 0x000fe40008011604 */
[----:B------:R-:W-:-:S02]  /*2700*/  USEL UR5, UR38, UR10, !UP0 ;  /* 0x0000000a26057287 */ /* 0x000fc4000c000000 */
[----:B------:R-:W-:Y:S02]  /*2710*/  USEL UR7, UR39, UR4, !UP2 ;  /* 0x0000000427077287 */ /* 0x000fe4000d000000 */
[----:B-1----:R-:W-:Y:S01]  /*2720*/  UIMAD.WIDE.U32 UR10, UR5, UR8, URZ ;  /* 0x00000008050a72a5 */ /* 0x002fe2000f8e00ff */
[----:B------:R-:W-:Y:S01]  /*2730*/  UMOV UR4, UR23 ;  /* 0x0000001700047c82 */ /* 0x000fe20008000000 */
[----:B------:R-:W-:Y:S02]  /*2740*/  UIMAD.WIDE.U32 UR14, UR37, UR16, URZ ;  /* 0x00000010250e72a5 */ /* 0x000fe4000f8e00ff */
[----:B------:R-:W-:-:S03]  /*2750*/  UIMAD.WIDE.U32 UR22, UR7, UR8, URZ ;  /* 0x00000008071672a5 */ /* 0x000fc6000f8e00ff */
[----:B------:R-:W-:Y:S01]  /*2760*/  UMOV UR10, UR11 ;  /* 0x0000000b000a7c82 */ /* 0x000fe20008000000 */
[----:B------:R-:W-:Y:S02]  /*2770*/  USHF.R.U32.HI UR4, URZ, UR12, UR4 ;  /* 0x0000000cff047299 */ /* 0x000fe40008011604 */
[----:B------:R-:W-:Y:S01]  /*2780*/  @UP3 USHF.R.U32.HI UR5, URZ, UR9, UR10 ;  /* 0x00000009ff053299 */ /* 0x000fe2000801160a */
[----:B------:R-:W-:Y:S01]  /*2790*/  UMOV UR14, UR15 ;  /* 0x0000000f000e7c82 */ /* 0x000fe20008000000 */
[----:B------:R-:W-:Y:S01]  /*27a0*/  UMOV UR22, UR23 ;  /* 0x0000001700167c82 */ /* 0x000fe20008000000 */
[----:B------:R-:W-:Y:S02]  /*27b0*/  USHF.R.U32.HI UR17, URZ, UR17, UR14 ;  /* 0x00000011ff117299 */ /* 0x000fe4000801160e */
[----:B------:R-:W-:Y:S02]  /*27c0*/  USEL UR4, UR31, UR4, !UP0 ;  /* 0x000000041f047287 */ /* 0x000fe4000c000000 */
[----:B------:R-:W-:-:S02]  /*27d0*/  @UP3 USHF.R.U32.HI UR7, URZ, UR9, UR22 ;  /* 0x00000009ff073299 */ /* 0x000fc40008011616 */
[----:B------:R-:W-:Y:S02]  /*27e0*/  UIMAD UR10, UR45, UR5, URZ ;  /* 0x000000052d0a72a4 */ /* 0x000fe4000f8e02ff */
[----:B------:R-:W-:Y:S02]  /*27f0*/  USEL UR5, UR37, UR17, !UP2 ;  /* 0x0000001125057287 */ /* 0x000fe4000d000000 */
[----:B------:R-:W-:Y:S02]  /*2800*/  UIMAD UR12, UR45, UR7, URZ ;  /* 0x000000072d0c72a4 */ /* 0x000fe4000f8e02ff */
[----:B------:R-:W-:Y:S02]  /*2810*/  UISETP.GE.AND UP0, UPT, UR4, UR10, UPT ;  /* 0x0000000a0400728c */ /* 0x000fe4000bf06270 */
[----:B------:R-:W-:Y:S02]  /*2820*/  UIMAD.WIDE.U32 UR10, UR4, UR8, URZ ;  /* 0x00000008040a72a5 */ /* 0x000fe4000f8e00ff */
[----:B------:R-:W-:-:S02]  /*2830*/  UISETP.GE.OR UP0, UPT, UR5, UR12, UP0 ;  /* 0x0000000c0500728c */ /* 0x000fc40008706670 */
[----:B------:R-:W-:Y:S02]  /*2840*/  UIMAD.WIDE.U32 UR14, UR5, UR8, URZ ;  /* 0x00000008050e72a5 */ /* 0x000fe4000f8e00ff */
[----:B------:R-:W-:Y:S01]  /*2850*/  UIADD3 UR12, UPT, UPT, -UR5, URZ, URZ ;  /* 0x000000ff050c7290 */ /* 0x000fe2000fffe1ff */
[----:B------:R-:W-:Y:S01]  /*2860*/  UMOV UR10, UR11 ;  /* 0x0000000b000a7c82 */ /* 0x000fe20008000000 */
[----:B------:R-:W-:Y:S02]  /*2870*/  UIADD3 UR11, UPT, UPT, -UR4, URZ, URZ ;  /* 0x000000ff040b7290 */ /* 0x000fe4000fffe1ff */
[----:B------:R-:W-:-:S03]  /*2880*/  USHF.R.U32.HI UR10, URZ, UR9, UR10 ;  /* 0x00000009ff0a7299 */ /* 0x000fc6000801160a */
[----:B------:R-:W-:Y:S01]  /*2890*/  @!UP0 UMOV UR8, UR15 ;  /* 0x0000000f00088c82 */ /* 0x000fe20008000000 */
[----:B------:R-:W-:Y:S02]  /*28a0*/  UIMAD UR11, UR18, UR11, UR31 ;  /* 0x0000000b120b72a4 */ /* 0x000fe4000f8e021f */
[----:B------:R-:W-:Y:S02]  /*28b0*/  USEL UR10, UR4, UR10, !UP3 ;  /* 0x0000000a040a7287 */ /* 0x000fe4000d800000 */
[----:B------:R-:W-:Y:S02]  /*28c0*/  @!UP0 USHF.R.U32.HI UR8, URZ, UR9, UR8 ;  /* 0x00000009ff088299 */ /* 0x000fe40008011608 */
[----:B------:R-:W-:Y:S02]  /*28d0*/  UIADD3 UR9, UPT, UPT, -UR10, URZ, URZ ;  /* 0x000000ff0a097290 */ /* 0x000fe4000fffe1ff */
[----:B------:R-:W-:Y:S02]  /*28e0*/  @!UP0 USEL UR8, UR5, UR8, !UP3 ;  /* 0x0000000805088287 */ /* 0x000fe4000d800000 */
[----:B------:R-:W-:-:S02]  /*28f0*/  UIMAD UR9, UR45, UR9, UR4 ;  /* 0x000000092d0972a4 */ /* 0x000fc4000f8e0204 */
[----:B------:R-:W-:Y:S02]  /*2900*/  @!UP0 UIADD3 UR10, UPT, UPT, UR10, -UR8, URZ ;  /* 0x800000080a0a8290 */ /* 0x000fe4000fffe0ff */
[----:B------:R-:W-:Y:S02]  /*2910*/  @!UP0 UIMAD UR8, UR9, UR7, UR8 ;  /* 0x00000007090882a4 */ /* 0x000fe4000f8e0208 */
[----:B------:R-:W-:Y:S02]  /*2920*/  @!UP0 UIMAD UR4, UR45, UR10, UR5 ;  /* 0x0000000a2d0482a4 */ /* 0x000fe4000f8e0205 */
[----:B------:R-:W-:Y:S02]  /*2930*/  UIMAD UR7, UR20, UR12, UR37 ;  /* 0x0000000c140772a4 */ /* 0x000fe4000f8e0225 */
[----:B------:R-:W-:Y:S01]  /*2940*/  UIMAD UR31, UR4, UR18, UR11 ;  /* 0x00000012041f72a4 */ /* 0x000fe2000f8e020b */
[----:B------:R-:W-:Y:S02]  /*2950*/  @!UP0 UMOV UR5, UR8 ;  /* 0x0000000800058c82 */ /* 0x000fe40008000000 */
[----:B------:R-:W-:-:S12]  /*2960*/  UIMAD UR37, UR5, UR20, UR7 ;  /* 0x00000014052572a4 */ /* 0x000fd8000f8e0207 */
.L_x_41:
[----:B------:R-:W2:Y:S02]  /*2970*/  LDCU UR4, c[0x0][0xb30] ;  /* 0x00016600ff0477ac */ /* 0x000ea40008000800 */
[----:B--2---:R-:W-:-:S09]  /*2980*/  UISETP.NE.AND UP0, UPT, UR4, 0x1, UPT ;  /* 0x000000010400788c */ /* 0x004fd2000bf05270 */
[----:B------:R-:W-:Y:S05]  /*2990*/  BRA.U UP0, `(.L_x_42) ;  /* 0x0000000100447547 */ /* 0x000fea000b800000 */
[----:B------:R-:W2:Y:S01]  /*29a0*/  LDCU.128 UR16, c[0x0][0xb10] ;  /* 0x00016200ff1077ac */ /* 0x000ea20008000c00 */
[----:B------:R-:W3:Y:S01]  /*29b0*/  LDCU UR10, c[0x0][0xb0c] ;  /* 0x00016180ff0a77ac */ /* 0x000ee20008000800 */
[----:B------:R-:W4:Y:S01]  /*29c0*/  LDCU UR7, c[0x0][0xb20] ;  /* 0x00016400ff0777ac */ /* 0x000f220008000800 */
[----:B--2---:R-:W-:Y:S02]  /*29d0*/  UIMAD.WIDE.U32 UR8, UR37, UR16, URZ ;  /* 0x00000010250872a5 */ /* 0x004fe4000f8e00ff */
[----:B------:R-:W-:Y:S02]  /*29e0*/  UIMAD.WIDE.U32 UR4, UR31, UR19, URZ ;  /* 0x000000131f0472a5 */ /* 0x000fe4000f8e00ff */
[----:B---3--:R-:W-:Y:S02]  /*29f0*/  UISETP.NE.AND UP2, UPT, UR10, 0x1, UPT ;  /* 0x000000010a00788c */ /* 0x008fe4000bf45270 */
[----:B------:R-:W-:Y:S01]  /*2a00*/  UISETP.NE.AND UP0, UPT, UR18, 0x1, UPT ;  /* 0x000000011200788c */ /* 0x000fe2000bf05270 */
[----:B------:R-:W-:-:S02]  /*2a10*/  UMOV UR8, UR9 ;  /* 0x0000000900087c82 */ /* 0x000fc40008000000 */
[----:B------:R-:W-:Y:S01]  /*2a20*/  UMOV UR4, UR5 ;  /* 0x0000000500047c82 */ /* 0x000fe20008000000 */
[----:B------:R-:W-:Y:S02]  /*2a30*/  USHF.R.U32.HI UR17, URZ, UR17, UR8 ;  /* 0x00000011ff117299 */ /* 0x000fe40008011608 */
[----:B----4-:R-:W-:Y:S02]  /*2a40*/  USHF.R.U32.HI UR4, URZ, UR7, UR4 ;  /* 0x00000007ff047299 */ /* 0x010fe40008011604 */
[----:B------:R-:W-:Y:S02]  /*2a50*/  USEL UR5, UR37, UR17, !UP2 ;  /* 0x0000001125057287 */ /* 0x000fe4000d000000 */
[----:B------:R-:W-:-:S04]  /*2a60*/  USEL UR4, UR31, UR4, !UP0 ;  /* 0x000000041f047287 */ /* 0x000fc8000c000000 */
[----:B------:R-:W-:Y:S02]  /*2a70*/  UIADD3 UR7, UPT, UPT, UR5, -UR4, URZ ;  /* 0x8000000405077290 */ /* 0x000fe4000fffe0ff */
[----:B------:R-:W-:Y:S02]  /*2a80*/  UIADD3 UR4, UPT, UPT, -UR5, UR4, URZ ;  /* 0x0000000405047290 */ /* 0x000fe4000fffe1ff */
[----:B------:R-:W-:Y:S02]  /*2a90*/  UIMAD UR31, UR7, UR18, UR31 ;  /* 0x00000012071f72a4 */ /* 0x000fe4000f8e021f */
[----:B------:R-:W-:-:S12]  /*2aa0*/  UIMAD UR37, UR4, UR10, UR37 ;  /* 0x0000000a042572a4 */ /* 0x000fd8000f8e0225 */
.L_x_42:
[----:B------:R-:W-:Y:S01]  /*2ab0*/  VIADD R11, R11, 0x1 ;  /* 0x000000010b0b7836 */ /* 0x000fe20000000000 */
[----:B------:R-:W-:Y:S02]  /*2ac0*/  R2UR UR5, R83 ;  /* 0x00000000530572ca */ /* 0x000fe400000e0000 */
[----:B------:R-:W-:Y:S02]  /*2ad0*/  R2UR UR4, R82 ;  /* 0x00000000520472ca */ /* 0x000fe400000e0000 */
[C---:B------:R-:W-:Y:S02]  /*2ae0*/  ISETP.NE.AND P0, PT, R11.reuse, 0x2, PT ;  /* 0x000000020b00780c */ /* 0x040fe40003f05270 */
[----:B------:R-:W-:Y:S02]  /*2af0*/  PLOP3.LUT P1, PT, PT, PT, PT, 0x80, 0x8 ;  /* 0x000000000008781c */ /* 0x000fe40003f2f070 */
[----:B------:R-:W-:Y:S02]  /*2b00*/  SEL R3, RZ, 0x1, P0 ;  /* 0x00000001ff037807 */ /* 0x000fe40000000000 */
[----:B------:R-:W-:-:S02]  /*2b10*/  SEL R11, R11, RZ, P0 ;  /* 0x000000ff0b0b7207 */ /* 0x000fc40000000000 */
[----:B------:R-:W-:Y:S01]  /*2b20*/  LOP3.LUT R10, R10, R3, RZ, 0x3c, !PT ;  /* 0x000000030a0a7212 */ /* 0x000fe200078e3cff */
[----:B------:R-:W-:Y:S02]  /*2b30*/  UIADD3 UR20, UPT, UPT, UR37, UR5, URZ ;  /* 0x0000000525147290 */ /* 0x000fe4000fffe0ff */
[----:B------:R-:W-:Y:S01]  /*2b40*/  UIADD3 UR32, UPT, UPT, UR31, UR4, URZ ;  /* 0x000000041f207290 */ /* 0x000fe2000fffe0ff */
[----:B------:R-:W-:Y:S11]  /*2b50*/  BRA.U UP1, `(.L_x_43) ;  /* 0xfffffff101387547 */ /* 0x000ff6000b83ffff */
[----:B------:R-:W-:Y:S01]  /*2b60*/  UIADD3 UR13, UPT, UPT, UR13, 0x80, URZ ;  /* 0x000000800d0d7890 */ /* 0x000fe2000fffe0ff */
[----:B------:R-:W-:-:S03]  /*2b70*/  SHF.L.U32 R3, R12, 0x1f, RZ ;  /* 0x0000001f0c037819 */ /* 0x000fc600000006ff */
[----:B------:R-:W-:-:S09]  /*2b80*/  ULEA UR4, UR6, UR13, 0x3 ;  /* 0x0000000d06047291 */ /* 0x000fd2000f8e18ff */
[----:B------:R-:W2:Y:S02]  /*2b90*/  SYNCS.PHASECHK.TRANS64.TRYWAIT P0, [UR4], R3 ;  /* 0x00000003ff0075a7 */ /* 0x000ea40008001104 */
[----:B--2---:R-:W-:Y:S05]  /*2ba0*/  @!P0 BRA `(.L_x_44) ;  /* 0x0000007800e08947 */ /* 0x004fea0003800000 */
.L_x_167:
[----:B------:R-:W-:-:S04]  /*2bb0*/  UIADD3 UR4, UPT, UPT, UR6, 0x1, URZ ;  /* 0x0000000106047890 */ /* 0x000fc8000fffe0ff */
[----:B------:R-:W-:-:S04]  /*2bc0*/  UISETP.NE.AND UP0, UPT, UR4, 0x10, UPT ;  /* 0x000000100400788c */ /* 0x000fc8000bf05270 */
[----:B------:R-:W-:Y:S02]  /*2bd0*/  USEL UR6, URZ, 0x1, UP0 ;  /* 0x00000001ff067887 */ /* 0x000fe40008000000 */
[----:B------:R-:W-:-:S04]  /*2be0*/  USEL UR4, UR4, URZ, UP0 ;  /* 0x000000ff04047287 */ /* 0x000fc80008000000 */
[----:B------:R-:W-:Y:S01]  /*2bf0*/  ULEA UR5, UR4, UR13, 0x3 ;  /* 0x0000000d04057291 */ /* 0x000fe2000f8e18ff */
[----:B------:R-:W-:-:S04]  /*2c00*/  LOP3.LUT R2, R12, UR6, RZ, 0x3c, !PT ;  /* 0x000000060c027c12 */ /* 0x000fc8000f8e3cff */
[----:B-1----:R-:W-:-:S04]  /*2c10*/  SHF.L.U32 R3, R2, 0x1f, RZ ;  /* 0x0000001f02037819 */ /* 0x002fc800000006ff */
[----:B------:R-:W1:Y:S02]  /*2c20*/  SYNCS.PHASECHK.TRANS64.TRYWAIT P0, [UR5], R3 ;  /* 0x00000003ff0075a7 */ /* 0x000e640008001105 */
[----:B-1----:R-:W-:Y:S05]  /*2c30*/  @!P0 BRA `(.L_x_45) ;  /* 0x0000007800d48947 */ /* 0x002fea0003800000 */
.L_x_169:
        /* <DEDUP_REMOVED lines=9> */
.L_x_171:
        /* <DEDUP_REMOVED lines=9> */
.L_x_173:
        /* <DEDUP_REMOVED lines=9> */
.L_x_175:
        /* <DEDUP_REMOVED lines=9> */
.L_x_177:
        /* <DEDUP_REMOVED lines=9> */
.L_x_179:
        /* <DEDUP_REMOVED lines=9> */
.L_x_181:
        /* <DEDUP_REMOVED lines=9> */
.L_x_183:
        /* <DEDUP_REMOVED lines=9> */
.L_x_185:
        /* <DEDUP_REMOVED lines=9> */
.L_x_187:
        /* <DEDUP_REMOVED lines=9> */
.L_x_189:
        /* <DEDUP_REMOVED lines=9> */
.L_x_191:
        /* <DEDUP_REMOVED lines=9> */
.L_x_193:
        /* <DEDUP_REMOVED lines=9> */
.L_x_195:
[----:B------:R-:W-:-:S04]  /*3390*/  UIADD3 UR4, UPT, UPT, UR4, 0x1, URZ ;  /* 0x0000000104047890 */ /* 0x000fc8000fffe0ff */
[----:B------:R-:W-:-:S04]  /*33a0*/  UISETP.NE.AND UP0, UPT, UR4, 0x10, UPT ;  /* 0x000000100400788c */ /* 0x000fc8000bf05270 */
[----:B------:R-:W-:Y:S02]  /*33b0*/  USEL UR5, URZ, 0x1, UP0 ;  /* 0x00000001ff057887 */ /* 0x000fe40008000000 */
[----:B------:R-:W-:-:S04]  /*33c0*/  USEL UR4, UR4, URZ, UP0 ;  /* 0x000000ff04047287 */ /* 0x000fc80008000000 */
[----:B------:R-:W-:Y:S01]  /*33d0*/  ULEA UR4, UR4, UR13, 0x3 ;  /* 0x0000000d04047291 */ /* 0x000fe2000f8e18ff */
[----:B-1----:R-:W-:-:S04]  /*33e0*/  LOP3.LUT R3, R2, UR5, RZ, 0x3c, !PT ;  /* 0x0000000502037c12 */ /* 0x002fc8000f8e3cff */
[----:B------:R-:W-:Y:S01]  /*33f0*/  SHF.L.U32 R3, R3, 0x1f, RZ ;  /* 0x0000001f03037819 */ /* 0x000fe200000006ff */
[----:B------:R-:W-:-:S07]  /*3400*/  IMAD.U32 R0, RZ, RZ, UR4 ;  /* 0x00000004ff007e24 */ /* 0x000fce000f8e00ff */
.L_x_59:
[----:B-1----:R1:W2:Y:S02]  /*3410*/  SYNCS.PHASECHK.TRANS64.TRYWAIT P0, [R0+URZ], R3 ;  /* 0x00000003000075a7 */ /* 0x0022a400080011ff */
[----:B--2---:R-:W-:Y:S05]  /*3420*/  @!P0 NANOSLEEP.SYNCS 0x989680 ;  /* 0x009896800000895d */ /* 0x004fea0003900000 */
[----:B------:R-:W2:Y:S02]  /*3430*/  @!P0 SYNCS.PHASECHK.TRANS64 P0, [R0+URZ], R3 ;  /* 0x00000003000085a7 */ /* 0x000ea400080010ff */
[----:B--2---:R-:W-:Y:S05]  /*3440*/  @P0 EXIT ;  /* 0x000000000000094d */ /* 0x004fea0003800000 */
[----:B------:R-:W-:Y:S05]  /*3450*/  BRA `(.L_x_59) ;  /* 0xfffffffc00ec7947 */ /* 0x000fea000383ffff */
.L_x_23:
[----:B------:R-:W1:Y:S02]  /*3460*/  S2UR UR4, SR_CgaCtaId ;  /* 0x00000000000479c3 */ /* 0x000e640000008800 */
[----:B-1----:R-:W-:-:S04]  /*3470*/  UISETP.NE.AND UP0, UPT, UR4, URZ, UPT ;  /* 0x000000ff0400728c */ /* 0x002fc8000bf05270 */
[----:B------:R-:W-:-:S09]  /*3480*/  UISETP.NE.OR UP0, UPT, UR13, 0x1, UP0 ;  /* 0x000000010d00788c */ /* 0x000fd20008705670 */
[----:B------:R-:W-:Y:S05]  /*3490*/  BRA.U UP0, `(.L_x_60) ;  /* 0x00000005004c7547 */ /* 0x000fea000b800000 */
[----:B------:R-:W1:Y:S01]  /*34a0*/  S2UR UR5, SR_CgaCtaId ;  /* 0x00000000000579c3 */ /* 0x000e620000008800 */
[----:B------:R-:W-:Y:S01]  /*34b0*/  UMOV UR4, 0x400 ;  /* 0x0000040000047882 */ /* 0x000fe20000000000 */
[----:B------:R-:W-:Y:S01]  /*34c0*/  ISETP.GE.U32.AND P2, PT, R3, 0x4, PT ;  /* 0x000000040300780c */ /* 0x000fe20003f46070 */
[----:B------:R-:W-:Y:S01]  /*34d0*/  IMAD.MOV.U32 R12, RZ, RZ, 0x1 ;  /* 0x00000001ff0c7424 */ /* 0x000fe200078e00ff */
[----:B------:R-:W-:Y:S02]  /*34e0*/  CS2R R10, SRZ ;  /* 0x00000000000a7805 */ /* 0x000fe4000001ff00 */
[----:B------:R-:W-:Y:S01]  /*34f0*/  CS2R R8, SRZ ;  /* 0x0000000000087805 */ /* 0x000fe2000001ff00 */
[----:B-1----:R-:W-:-:S03]  /*3500*/  ULEA UR6, UR5, UR4, 0x18 ;  /* 0x0000000405067291 */ /* 0x002fc6000f8ec0ff */
[----:B------:R-:W-:-:S09]  /*3510*/  UMOV UR5, URZ ;  /* 0x000000ff00057c82 */ /* 0x000fd20008000000 */
.L_x_64:
[----:B------:R-:W-:Y:S02]  /*3520*/  LEA R0, R8, UR6, 0x3 ;  /* 0x0000000608007c11 */ /* 0x000fe4000f8e18ff */
[----:B------:R-:W-:-:S03]  /*3530*/  SHF.L.U32 R5, R9, 0x1f, RZ ;  /* 0x0000001f09057819 */ /* 0x000fc600000006ff */
[----:B------:R-:W-:Y:S01]  /*3540*/  VIADD R4, R0, 0x1c0 ;  /* 0x000001c000047836 */ /* 0x000fe20000000000 */
[----:B------:R-:W1:Y:S02]  /*3550*/  SYNCS.PHASECHK.TRANS64.TRYWAIT P0, [R0+URZ+0x1b0], R5 ;  /* 0x0001b005000075a7 */ /* 0x000e6400080011ff */
[----:B-1----:R-:W-:Y:S05]  /*3560*/  @!P0 BRA `(.L_x_61) ;  /* 0x0000007400d88947 */ /* 0x002fea0003800000 */
.L_x_196:
[----:B------:R-:W-:Y:S01]  /*3570*/  ULEA UR4, UR5, UR6, 0x3 ;  /* 0x0000000605047291 */ /* 0x000fe2000f8e18ff */
[----:B------:R-:W-:Y:S01]  /*3580*/  PRMT R4, RZ, 0x654, R4 ;  /* 0x00000654ff047816 */ /* 0x000fe20000000004 */
[----:B-1----:R-:W-:Y:S01]  /*3590*/  @!P2 IMAD.MOV.U32 R5, RZ, RZ, 0x10 ;  /* 0x00000010ff05a424 */ /* 0x002fe200078e00ff */
[----:B------:R-:W-:Y:S01]  /*35a0*/  SHF.L.U32 R7, R12, 0x1f, RZ ;  /* 0x0000001f0c077819 */ /* 0x000fe200000006ff */
[----:B------:R-:W-:Y:S01]  /*35b0*/  UIADD3 UR7, UPT, UPT, UR4, 0x150, URZ ;  /* 0x0000015004077890 */ /* 0x000fe2000fffe0ff */
[----:B------:R1:W-:Y:S05]  /*35c0*/  SYNCS.ARRIVE.TRANS64.RED.A1T0 RZ, [R4+URZ], RZ ;  /* 0x000000ff04ff79a7 */ /* 0x0003ea00081004ff */
[----:B------:R-:W-:Y:S01]  /*35d0*/  IMAD.U32 R0, RZ, RZ, UR7 ;  /* 0x00000007ff007e24 */ /* 0x000fe2000f8e00ff */
[----:B------:R-:W2:Y:S04]  /*35e0*/  SYNCS.PHASECHK.TRANS64.TRYWAIT P0, [UR4+0x160], R7 ;  /* 0x00016007ff0075a7 */ /* 0x000ea80008001104 */
[----:B------:R-:W-:Y:S01]  /*35f0*/  PRMT R13, R3, 0x654, R0 ;  /* 0x00000654030d7816 */ /* 0x000fe20000000000 */
[----:B-12---:R-:W-:Y:S06]  /*3600*/  @!P0 BRA `(.L_x_62) ;  /* 0x0000007400c48947 */ /* 0x006fec0003800000 */
.L_x_198:
[----:B------:R-:W-:Y:S01]  /*3610*/  ULEA UR8, UR5, UR6, 0x4 ;  /* 0x0000000605087291 */ /* 0x000fe2000f8e20ff */
[----:B------:R-:W-:Y:S01]  /*3620*/  SEL R2, R13, R2, !P2 ;  /* 0x000000020d027207 */ /* 0x000fe20005000000 */
[----:B------:R-:W-:Y:S01]  /*3630*/  UIADD3 UR9, UPT, UPT, UR4, 0x150, URZ ;  /* 0x0000015004097890 */ /* 0x000fe2000fffe0ff */
[----:B-1----:R-:W-:Y:S01]  /*3640*/  LEA R0, R11, UR6, 0x3 ;  /* 0x000000060b007c11 */ /* 0x002fe2000f8e18ff */
[----:B------:R-:W-:Y:S01]  /*3650*/  UIADD3 UR8, UPT, UPT, UR8, 0x1e0, URZ ;  /* 0x000001e008087890 */ /* 0x000fe2000fffe0ff */
[----:B------:R1:W-:Y:S01]  /*3660*/  @!P2 SYNCS.ARRIVE.TRANS64.RED RZ, [R2+URZ], R5 ;  /* 0x0000000502ffa9a7 */ /* 0x0003e200080004ff */
[----:B------:R-:W-:Y:S01]  /*3670*/  UIADD3 UR4, UPT, UPT, UR5, 0x1, URZ ;  /* 0x0000000105047890 */ /* 0x000fe2000fffe0ff */
[----:B------:R-:W-:-:S03]  /*3680*/  VIADD R8, R8, 0x1 ;  /* 0x0000000108087836 */ /* 0x000fc60000000000 */
[----:B------:R-:W-:Y:S02]  /*3690*/  UISETP.NE.AND UP0, UPT, UR4, 0x2, UPT ;  /* 0x000000020400788c */ /* 0x000fe4000bf05270 */
[----:B------:R-:W-:Y:S01]  /*36a0*/  ISETP.NE.AND P0, PT, R8, 0x2, PT ;  /* 0x000000020800780c */ /* 0x000fe20003f05270 */
[----:B------:R-:W-:Y:S06]  /*36b0*/  UGETNEXTWORKID.BROADCAST [UR8], [UR9] ;  /* 0x00000000080073ca */ /* 0x000fec0008000100 */
[----:B------:R-:W-:Y:S02]  /*36c0*/  USEL UR7, URZ, 0x1, UP0 ;  /* 0x00000001ff077887 */ /* 0x000fe40008000000 */
[----:B------:R-:W-:-:S04]  /*36d0*/  USEL UR5, UR4, URZ, UP0 ;  /* 0x000000ff04057287 */ /* 0x000fc80008000000 */
[----:B------:R-:W-:Y:S02]  /*36e0*/  LOP3.LUT R12, R12, UR7, RZ, 0x3c, !PT ;  /* 0x000000070c0c7c12 */ /* 0x000fe4000f8e3cff */
[----:B-1----:R-:W-:-:S04]  /*36f0*/  SHF.L.U32 R5, R10, 0x1f, RZ ;  /* 0x0000001f0a057819 */ /* 0x002fc800000006ff */
[----:B------:R-:W1:Y:S02]  /*3700*/  SYNCS.PHASECHK.TRANS64.TRYWAIT P1, [R0+URZ+0x150], R5 ;  /* 0x00015005000075a7 */ /* 0x000e6400080211ff */
[----:B-1----:R-:W-:Y:S05]  /*3710*/  @!P1 BRA `(.L_x_63) ;  /* 0x0000007400989947 */ /* 0x002fea0003800000 */
.L_x_199:
[C---:B------:R-:W-:Y:S01]  /*3720*/  LEA R4, R11.reuse, UR6, 0x4 ;  /* 0x000000060b047c11 */ /* 0x040fe2000f8e20ff */
[----:B-1----:R-:W-:Y:S01]  /*3730*/  VIADD R0, R0, 0x160 ;  /* 0x0000016000007836 */ /* 0x002fe20000000000 */
[----:B------:R-:W-:Y:S01]  /*3740*/  SEL R8, R8, RZ, P0 ;  /* 0x000000ff08087207 */ /* 0x000fe20000000000 */
[----:B------:R-:W-:-:S03]  /*3750*/  VIADD R11, R11, 0x1 ;  /* 0x000000010b0b7836 */ /* 0x000fc60000000000 */
[----:B------:R-:W1:Y:S01]  /*3760*/  LDS.128 R4, [R4+0x1e0] ;  /* 0x0001e00004047984 */ /* 0x000e620000000c00 */
[----:B------:R-:W-:Y:S02]  /*3770*/  PRMT R0, RZ, 0x654, R0 ;  /* 0x00000654ff007816 */ /* 0x000fe40000000000 */
[C---:B------:R-:W-:Y:S01]  /*3780*/  ISETP.NE.AND P1, PT, R11.reuse, 0x2, PT ;  /* 0x000000020b00780c */ /* 0x040fe20003f25270 */
[----:B------:R-:W-:Y:S01]  /*3790*/  @!PT LDS RZ, [RZ] ;  /* 0x00000000fffff984 */ /* 0x000fe20000000800 */
[----:B------:R-:W-:Y:S01]  /*37a0*/  @!PT LDS RZ, [RZ] ;  /* 0x00000000fffff984 */ /* 0x000fe20000000800 */
[----:B------:R-:W-:Y:S01]  /*37b0*/  @!PT LDS RZ, [RZ] ;  /* 0x00000000fffff984 */ /* 0x000fe20000000800 */
[----:B------:R-:W-:Y:S01]  /*37c0*/  @!PT LDS RZ, [RZ] ;  /* 0x00000000fffff984 */ /* 0x000fe20000000800 */
[----:B------:R2:W-:Y:S06]  /*37d0*/  MEMBAR.ALL.CTA ;  /* 0x0000000000007992 */ /* 0x0005ec0000008000 */
[----:B--2---:R-:W2:Y:S01]  /*37e0*/  FENCE.VIEW.ASYNC.S ;  /* 0x00000000000073c6 */ /* 0x004ea20000000000 */
[----:B------:R-:W-:Y:S01]  /*37f0*/  SEL R11, R11, RZ, P1 ;  /* 0x000000ff0b0b7207 */ /* 0x000fe20000800000 */
[----:B--2---:R2:W-:Y:S01]  /*3800*/  SYNCS.ARRIVE.TRANS64.RED.A1T0 RZ, [R0+URZ], RZ ;  /* 0x000000ff00ff79a7 */ /* 0x0045e200081004ff */
[----:B-1----:R-:W-:-:S02]  /*3810*/  LOP3.LUT P3, RZ, R6, 0x1, RZ, 0xc0, !PT ;  /* 0x0000000106ff7812 */ /* 0x002fc4000786c0ff */
[----:B------:R-:W-:-:S04]  /*3820*/  SEL R5, RZ, 0x1, P1 ;  /* 0x00000001ff057807 */ /* 0x000fc80000800000 */
[----:B------:R-:W-:Y:S02]  /*3830*/  LOP3.LUT R10, R10, R5, RZ, 0x3c, !PT ;  /* 0x000000050a0a7212 */ /* 0x000fe400078e3cff */
[----:B--2---:R-:W-:-:S04]  /*3840*/  SEL R0, RZ, 0x1, P0 ;  /* 0x00000001ff007807 */ /* 0x004fc80000000000 */
[----:B------:R-:W-:Y:S01]  /*3850*/  LOP3.LUT R9, R9, R0, RZ, 0x3c, !PT ;  /* 0x0000000009097212 */ /* 0x000fe200078e3cff */
[----:B------:R-:W-:Y:S06]  /*3860*/  @P3 BRA `(.L_x_64) ;  /* 0xfffffffc002c3947 */ /* 0x000fec000383ffff */
[----:B------:R-:W-:Y:S01]  /*3870*/  ULEA UR4, UR5, UR6, 0x3 ;  /* 0x0000000605047291 */ /* 0x000fe2000f8e18ff */
[----:B------:R-:W-:-:S08]  /*3880*/  SHF.L.U32 R3, R12, 0x1f, RZ ;  /* 0x0000001f0c037819 */ /* 0x000fd000000006ff */
[----:B------:R-:W1:Y:S02]  /*3890*/  SYNCS.PHASECHK.TRANS64 P0, [UR4+0x160], R3 ;  /* 0x00016003ff0075a7 */ /* 0x000e640008001004 */
[----:B-1----:R-:W-:Y:S05]  /*38a0*/  @P0 BRA `(.L_x_65) ;  /* 0x0000000000080947 */ /* 0x002fea0003800000 */
[----:B------:R-:W1:Y:S02]  /*38b0*/  SYNCS.PHASECHK.TRANS64.TRYWAIT P0, [UR4+0x160], R3 ;  /* 0x00016003ff0075a7 */ /* 0x000e640008001104 */
[----:B-1----:R-:W-:Y:S05]  /*38c0*/  @!P0 BRA `(.L_x_66) ;  /* 0x0000007400408947 */ /* 0x002fea0003800000 */
.L_x_65:
[----:B------:R-:W-:-:S04]  /*38d0*/  UIADD3 UR7, UPT, UPT, UR5, 0x1, URZ ;  /* 0x0000000105077890 */ /* 0x000fc8000fffe0ff */
[----:B------:R-:W-:-:S04]  /*38e0*/  UISETP.NE.AND UP0, UPT, UR7, 0x2, UPT ;  /* 0x000000020700788c */ /* 0x000fc8000bf05270 */
[----:B------:R-:W-:Y:S02]  /*38f0*/  USEL UR8, URZ, 0x1, UP0 ;  /* 0x00000001ff087887 */ /* 0x000fe40008000000 */
[----:B------:R-:W-:-:S04]  /*3900*/  USEL UR7, UR7, URZ, UP0 ;  /* 0x000000ff07077287 */ /* 0x000fc80008000000 */
[----:B------:R-:W-:Y:S01]  /*3910*/  ULEA UR7, UR7, UR6, 0x3 ;  /* 0x0000000607077291 */ /* 0x000fe2000f8e18ff */
[----:B-1----:R-:W-:-:S04]  /*3920*/  LOP3.LUT R3, R12, UR8, RZ, 0x3c, !PT ;  /* 0x000000080c037c12 */ /* 0x002fc8000f8e3cff */
[----:B------:R-:W-:-:S04]  /*3930*/  SHF.L.U32 R0, R3, 0x1f, RZ ;  /* 0x0000001f03007819 */ /* 0x000fc800000006ff */
[----:B------:R-:W1:Y:S02]  /*3940*/  SYNCS.PHASECHK.TRANS64 P0, [UR7+0x160], R0 ;  /* 0x00016000ff0075a7 */ /* 0x000e640008001007 */
[----:B-1----:R-:W-:Y:S05]  /*3950*/  @P0 EXIT ;  /* 0x000000000000094d */ /* 0x002fea0003800000 */
[----:B------:R-:W-:Y:S02]  /*3960*/  SHF.L.U32 R3, R3, 0x1f, RZ ;  /* 0x0000001f03037819 */ /* 0x000fe400000006ff */
[----:B------:R-:W-:-:S07]  /*3970*/  MOV R0, UR7 ;  /* 0x0000000700007c02 */ /* 0x000fce0008000f00 */
.L_x_67:
[----:B-1----:R1:W2:Y:S02]  /*3980*/  SYNCS.PHASECHK.TRANS64.TRYWAIT P0, [R0+URZ+0x160], R3 ;  /* 0x00016003000075a7 */ /* 0x0022a400080011ff */
[----:B--2---:R-:W-:Y:S05]  /*3990*/  @!P0 NANOSLEEP.SYNCS 0x989680 ;  /* 0x009896800000895d */ /* 0x004fea0003900000 */
[----:B------:R-:W2:Y:S02]  /*39a0*/  @!P0 SYNCS.PHASECHK.TRANS64 P0, [R0+URZ+0x160], R3 ;  /* 0x00016003000085a7 */ /* 0x000ea400080010ff */
[----:B--2---:R-:W-:Y:S05]  /*39b0*/  @P0 EXIT ;  /* 0x000000000000094d */ /* 0x004fea0003800000 */
[----:B------:R-:W-:Y:S05]  /*39c0*/  BRA `(.L_x_67) ;  /* 0xfffffffc00ec7947 */ /* 0x000fea000383ffff */
.L_x_60:
[----:B------:R-:W-:Y:S05]  /*39d0*/  BRA.U UP4, `(.L_x_68) ;  /* 0x0000001104a47547 */ /* 0x000fea000b800000 */
[----:B------:R-:W1:Y:S01]  /*39e0*/  S2UR UR7, SR_CgaCtaId ;  /* 0x00000000000779c3 */ /* 0x000e620000008800 */
[----:B------:R-:W-:Y:S01]  /*39f0*/  UMOV UR4, 0x40 ;  /* 0x0000004000047882 */ /* 0x000fe20000000000 */
[----:B------:R-:W-:Y:S01]  /*3a00*/  NOP ;  /* 0x0000000000007918 */ /* 0x000fe20000000000 */
[----:B------:R-:W-:Y:S01]  /*3a10*/  UMOV UR6, 0x400 ;  /* 0x0000040000067882 */ /* 0x000fe20000000000 */
[----:B-1----:R-:W-:Y:S02]  /*3a20*/  ULEA UR5, UR7, UR4, 0x18 ;  /* 0x0000000407057291 */ /* 0x002fe4000f8ec0ff */
[----:B------:R-:W-:-:S07]  /*3a30*/  ULEA UR6, UR7, UR6, 0x18 ;  /* 0x0000000607067291 */ /* 0x000fce000f8ec0ff */
[----:B------:R-:W1:Y:S02]  /*3a40*/  LDS.U8 R3, [UR5+0x1c] ;  /* 0x00001c05ff037984 */ /* 0x000e640008000000 */
[----:B-1----:R-:W-:-:S13]  /*3a50*/  ISETP.NE.AND P0, PT, R3, RZ, PT ;  /* 0x000000ff0300720c */ /* 0x002fda0003f05270 */
[----:B------:R-:W-:Y:S05]  /*3a60*/  @P0 BRA `(.L_x_69) ;  /* 0x0000000400080947 */ /* 0x000fea0003800000 */
[----:B------:R-:W-:Y:S02]  /*3a70*/  UISETP.NE.U32.AND UP1, UPT, UR33, 0x1, UPT ;  /* 0x000000012100788c */ /* 0x000fe4000bf25070 */
[----:B------:R-:W-:-:S07]  /*3a80*/  UIADD3 UR7, UPT, UPT, UR5, 0x8, URZ ;  /* 0x0000000805077890 */ /* 0x000fce000fffe0ff */
[----:B------:R-:W-:Y:S05]  /*3a90*/  BRA.U !UP1, `(.L_x_70) ;  /* 0x00000001099c7547 */ /* 0x000fea000b800000 */
[----:B------:R-:W-:Y:S01]  /*3aa0*/  ELECT P0, URZ, PT ;  /* 0x0000000000ff782f */ /* 0x000fe20003800000 */
[----:B------:R-:W-:-:S12]  /*3ab0*/  BSSY B0, `(.L_x_70) ;  /* 0x0000025000007945 */ /* 0x000fd80003800000 */
[----:B------:R-:W-:Y:S05]  /*3ac0*/  @!P0 BRA `(.L_x_71) ;  /* 0x00000000008c8947 */ /* 0x000fea0003800000 */
[----:B------:R-:W-:-:S05]  /*3ad0*/  UMOV UR4, 0x10 ;  /* 0x0000001000047882 */ /* 0x000fca0000000000 */
[----:B------:R-:W-:Y:S04]  /*3ae0*/  DEPBAR.LE SB1, 0x36 ;  /* 0x00009d800000791a */ /* 0x000fe80000000000 */
[----:B------:R-:W1:Y:S02]  /*3af0*/  UTCATOMSWS.2CTA.FIND_AND_SET.ALIGN UP0, UR4, UR4 ;  /* 0x00000004000475e3 */ /* 0x000e640008200800 */
[----:B-1----:R-:W-:Y:S01]  /*3b00*/  MOV R10, UR4 ;  /* 0x00000004000a7c02 */ /* 0x002fe20008000f00 */
[----:B------:R-:W-:Y:S06]  /*3b10*/  BRA.U UP0, `(.L_x_72) ;  /* 0x0000000100187547 */ /* 0x000fec000b800000 */
.L_x_73:
[----:B------:R-:W-:Y:S05]  /*3b20*/  NANOSLEEP 0x64 ;  /* 0x000000640000795d */ /* 0x000fea0003800000 */
[----:B------:R-:W-:-:S05]  /*3b30*/  UMOV UR4, 0x10 ;  /* 0x0000001000047882 */ /* 0x000fca0000000000 */
[----:B------:R-:W-:Y:S04]  /*3b40*/  DEPBAR.LE SB1, 0x36 ;  /* 0x00009d800000791a */ /* 0x000fe80000000000 */
[----:B------:R-:W1:Y:S02]  /*3b50*/  UTCATOMSWS.2CTA.FIND_AND_SET.ALIGN UP0, UR4, UR4 ;  /* 0x00000004000475e3 */ /* 0x000e640008200800 */
[----:B-1----:R-:W-:Y:S01]  /*3b60*/  MOV R10, UR4 ;  /* 0x00000004000a7c02 */ /* 0x002fe20008000f00 */
[----:B------:R-:W-:Y:S05]  /*3b70*/  BRA.U !UP0, `(.L_x_73) ;  /* 0xfffffffd08e87547 */ /* 0x000fea000b83ffff */
.L_x_72:
[----:B------:R-:W1:Y:S01]  /*3b80*/  LDS R6, [UR5+0x10] ;  /* 0x00001005ff067984 */ /* 0x000e620008000800 */
[----:B------:R-:W-:Y:S01]  /*3b90*/  IMAD.U32 R3, RZ, RZ, UR6 ;  /* 0x00000006ff037e24 */ /* 0x000fe2000f8e00ff */
[----:B------:R-:W-:-:S03]  /*3ba0*/  MOV R4, UR34 ;  /* 0x0000002200047c02 */ /* 0x000fc60008000f00 */
[----:B------:R-:W-:Y:S01]  /*3bb0*/  VIADD R3, R3, 0x200 ;  /* 0x0000020003037836 */ /* 0x000fe20000000000 */
[----:B-1----:R-:W-:-:S04]  /*3bc0*/  SHF.L.U32 R6, R6, 0x1f, RZ ;  /* 0x0000001f06067819 */ /* 0x002fc800000006ff */
[----:B------:R-:W1:Y:S02]  /*3bd0*/  SYNCS.PHASECHK.TRANS64.TRYWAIT P0, [UR5+0x8], R6 ;  /* 0x00000806ff0075a7 */ /* 0x000e640008001105 */
[----:B-1----:R-:W-:Y:S05]  /*3be0*/  @P0 BRA `(.L_x_74) ;  /* 0x0000000000080947 */ /* 0x002fea0003800000 */
[----:B------:R-:W1:Y:S02]  /*3bf0*/  SYNCS.PHASECHK.TRANS64.TRYWAIT P0, [UR5+0x8], R6 ;  /* 0x00000806ff0075a7 */ /* 0x000e640008001105 */
[----:B-1----:R-:W-:Y:S05]  /*3c00*/  @!P0 BRA `(.L_x_75) ;  /* 0x0000007000888947 */ /* 0x002fea0003800000 */
.L_x_74:
[----:B------:R-:W-:Y:S01]  /*3c10*/  PRMT R4, R4, 0x654, R3 ;  /* 0x0000065404047816 */ /* 0x000fe20000000003 */
[----:B------:R-:W-:Y:S01]  /*3c20*/  HFMA2 R3, -RZ, RZ, 0, 5.9604644775390625e-08 ;  /* 0x00000001ff037431 */ /* 0x000fe200000001ff */
[----:B------:R-:W-:Y:S01]  /*3c30*/  UPRMT UR4, UR34, 0x654, UR7 ;  /* 0x0000065422047896 */ /* 0x000fe20008000007 */
[----:B------:R-:W-:Y:S02]  /*3c40*/  IMAD.MOV.U32 R7, RZ, RZ, 0xffff ;  /* 0x0000ffffff077424 */ /* 0x000fe400078e00ff */
[----:B-1----:R-:W-:Y:S02]  /*3c50*/  IMAD.MOV.U32 R6, RZ, RZ, 0x4 ;  /* 0x00000004ff067424 */ /* 0x002fe400078e00ff */
[----:B------:R-:W-:Y:S01]  /*3c60*/  IMAD.SHL.U32 R9, R10, 0x20, RZ ;  /* 0x000000200a097824 */ /* 0x000fe200078e00ff */
[----:B------:R-:W-:Y:S02]  /*3c70*/  MOV R5, UR4 ;  /* 0x0000000400057c02 */ /* 0x000fe40008000f00 */
[-C--:B------:R-:W-:Y:S01]  /*3c80*/  SHF.L.U32 R8, R7, R10.reuse, RZ ;  /* 0x0000000a07087219 */ /* 0x080fe200000006ff */
[----:B------:R1:W-:Y:S01]  /*3c90*/  SYNCS.ARRIVE.TRANS64.RED RZ, [UR4], R6 ;  /* 0x00000006ffff79a7 */ /* 0x0003e20008000404 */
[----:B------:R-:W-:Y:S01]  /*3ca0*/  SHF.L.U32 R7, R3, R10, RZ ;  /* 0x0000000a03077219 */ /* 0x000fe200000006ff */
[----:B------:R1:W-:Y:S04]  /*3cb0*/  STS [UR6+0x200], R9 ;  /* 0x00020009ff007988 */ /* 0x0003e80008000806 */
[----:B------:R1:W-:Y:S04]  /*3cc0*/  STAS [R4.64], R10 ;  /* 0x0000000a04007dbd */ /* 0x0003e8000c0008ff */
[----:B------:R1:W-:Y:S04]  /*3cd0*/  ATOMS.OR RZ, [UR5+0x14], R8 ;  /* 0x00001408ffff798c */ /* 0x0003e8000b000005 */
[----:B------:R1:W-:Y:S04]  /*3ce0*/  ATOMS.OR RZ, [UR5+0x18], R7 ;  /* 0x00001807ffff798c */ /* 0x0003e8000b000005 */
[----:B------:R1:W-:Y:S02]  /*3cf0*/  ATOMS.XOR RZ, [UR5+0x10], R3 ;  /* 0x00001003ffff798c */ /* 0x0003e4000b800005 */
.L_x_71:
[----:B------:R-:W-:Y:S05]  /*3d00*/  BSYNC B0 ;  /* 0x0000000000007941 */ /* 0x000fea0003800000 */
.L_x_70:
[----:B------:R-:W-:Y:S05]  /*3d10*/  BRA.U UP1, `(.L_x_76) ;  /* 0x00000001016c7547 */ /* 0x000fea000b800000 */
[----:B------:R-:W-:-:S03]  /*3d20*/  UMOV UR4, 0xffffffff ;  /* 0xffffffff00047882 */ /* 0x000fc60000000000 */
[----:B------:R-:W-:Y:S05]  /*3d30*/  BRA.DIV UR4, `(.L_x_77) ;  /* 0x0000007204547947 */ /* 0x000fea000b800000 */
[----:B------:R-:W-:-:S13]  /*3d40*/  ELECT P0, URZ, PT ;  /* 0x0000000000ff782f */ /* 0x000fda0003800000 */
.L_x_203:
[----:B------:R-:W-:Y:S05]  /*3d50*/  @!P0 BRA `(.L_x_76) ;  /* 0x00000000005c8947 */ /* 0x000fea0003800000 */
[----:B-1----:R-:W1:Y:S02]  /*3d60*/  LDS R4, [UR5+0x10] ;  /* 0x00001005ff047984 */ /* 0x002e640008000800 */
[----:B-1----:R-:W-:-:S04]  /*3d70*/  SHF.L.U32 R4, R4, 0x1f, RZ ;  /* 0x0000001f04047819 */ /* 0x002fc800000006ff */
[----:B------:R-:W1:Y:S02]  /*3d80*/  SYNCS.PHASECHK.TRANS64.TRYWAIT P0, [UR5+0x8], R4 ;  /* 0x00000804ff0075a7 */ /* 0x000e640008001105 */
[----:B-1----:R-:W-:Y:S05]  /*3d90*/  @P0 BRA `(.L_x_78) ;  /* 0x0000000000080947 */ /* 0x002fea0003800000 */
[----:B------:R-:W1:Y:S02]  /*3da0*/  SYNCS.PHASECHK.TRANS64.TRYWAIT P0, [UR5+0x8], R4 ;  /* 0x00000804ff0075a7 */ /* 0x000e640008001105 */
[----:B-1----:R-:W-:Y:S05]  /*3db0*/  @!P0 BRA `(.L_x_79) ;  /* 0x0000007000588947 */ /* 0x002fea0003800000 */
.L_x_78:
[----:B------:R-:W2:Y:S01]  /*3dc0*/  LDS R6, [UR6+0x200] ;  /* 0x00020006ff067984 */ /* 0x000ea20008000800 */
[----:B-1----:R-:W-:Y:S02]  /*3dd0*/  HFMA2 R3, -RZ, RZ, 0, 5.9604644775390625e-08 ;  /* 0x00000001ff037431 */ /* 0x002fe400000001ff */
[----:B------:R-:W-:Y:S01]  /*3de0*/  IMAD.MOV.U32 R4, RZ, RZ, 0xffff ;  /* 0x0000ffffff047424 */ /* 0x000fe200078e00ff */
[----:B------:R-:W-:Y:S01]  /*3df0*/  UPRMT UR4, UR34, 0x654, UR7 ;  /* 0x0000065422047896 */ /* 0x000fe20008000007 */
[----:B--2---:R-:W-:-:S03]  /*3e00*/  IMAD.SHL.U32 R5, R6, 0x20, RZ ;  /* 0x0000002006057824 */ /* 0x004fc600078e00ff */
[-C--:B------:R-:W-:Y:S02]  /*3e10*/  SHF.L.U32 R4, R4, R6.reuse, RZ ;  /* 0x0000000604047219 */ /* 0x080fe400000006ff */
[----:B------:R-:W-:Y:S01]  /*3e20*/  SHF.L.U32 R6, R3, R6, RZ ;  /* 0x0000000603067219 */ /* 0x000fe200000006ff */
[----:B------:R2:W-:Y:S04]  /*3e30*/  STS [UR6+0x200], R5 ;  /* 0x00020005ff007988 */ /* 0x0005e80008000806 */
[----:B------:R2:W-:Y:S04]  /*3e40*/  ATOMS.OR RZ, [UR5+0x14], R4 ;  /* 0x00001404ffff798c */ /* 0x0005e8000b000005 */
[----:B------:R2:W-:Y:S01]  /*3e50*/  ATOMS.OR RZ, [UR5+0x18], R6 ;  /* 0x00001806ffff798c */ /* 0x0005e2000b000005 */
[----:B------:R-:W-:Y:S03]  /*3e60*/  SYNCS.ARRIVE.TRANS64.RED.A1T0 RZ, [UR4], RZ ;  /* 0x000000ffffff79a7 */ /* 0x000fe60008100404 */
[----:B------:R2:W-:Y:S01]  /*3e70*/  ATOMS.XOR RZ, [UR5+0x10], R3 ;  /* 0x00001003ffff798c */ /* 0x0005e2000b800005 */
[----:B------:R-:W-:Y:S05]  /*3e80*/  BRA `(.L_x_76) ;  /* 0x0000000000107947 */ /* 0x000fea0003800000 */
.L_x_69:
[----:B------:R-:W-:Y:S02]  /*3e90*/  MOV R3, 0xffffffff ;  /* 0xffffffff00037802 */ /* 0x000fe40000000f00 */
[----:B------:R-:W-:-:S03]  /*3ea0*/  MOV R4, 0x3ed0 ;  /* 0x00003ed000047802 */ /* 0x000fc60000000f00 */
[----:B------:R1:W-:Y:S04]  /*3eb0*/  STS [UR6+0x200], R3 ;  /* 0x00020003ff007988 */ /* 0x0003e80008000806 */
[----:B-1---5:R-:W-:Y:S05]  /*3ec0*/  CALL.REL.NOINC `($__internal_1_$__cuda_sm10x_tcgen05_guardrail_trap_phase_invalid_during_alloc) ;  /* 0x00000078002c7944 */ /* 0x022fea0003c00000 */
.L_x_76:
[----:B------:R-:W-:Y:S05]  /*3ed0*/  WARPSYNC.ALL ;  /* 0x0000000000007948 */ /* 0x000fea0003800000 */
[----:B------:R-:W3:Y:S01]  /*3ee0*/  S2UR UR4, SR_CgaCtaId ;  /* 0x00000000000479c3 */ /* 0x000ee20000008800 */
[----:B------:R-:W-:Y:S01]  /*3ef0*/  UMOV UR17, 0x400 ;  /* 0x0000040000117882 */ /* 0x000fe20000000000 */
[----:B------:R-:W-:-:S06]  /*3f00*/  NOP ;  /* 0x0000000000007918 */ /* 0x000fcc0000000000 */
[----:B------:R-:W-:Y:S06]  /*3f10*/  BAR.ARV 0x6, 0xa0 ;  /* 0x0182800000007b1d */ /* 0x000fec0000002000 */
[----:B------:R-:W4:Y:S01]  /*3f20*/  LDCU UR6, c[0x0][0x38c] ;  /* 0x00007180ff0677ac */ /* 0x000f220008000800 */
[----:B------:R-:W-:Y:S01]  /*3f30*/  LOP3.LUT R0, R0, 0xffff, RZ, 0xc0, !PT ;  /* 0x0000ffff00007812 */ /* 0x000fe200078ec0ff */
[----:B-1----:R-:W-:Y:S01]  /*3f40*/  IMAD.MOV.U32 R9, RZ, RZ, 0x1 ;  /* 0x00000001ff097424 */ /* 0x002fe200078e00ff */
[----:B------:R-:W-:Y:S01]  /*3f50*/  LOP3.LUT R2, R2, 0xffff, RZ, 0xc0, !PT ;  /* 0x0000ffff02027812 */ /* 0x000fe200078ec0ff */
[----:B------:R-:W-:Y:S01]  /*3f60*/  IMAD.MOV.U32 R8, RZ, RZ, RZ ;  /* 0x000000ffff087224 */ /* 0x000fe200078e00ff */
[----:B------:R-:W-:Y:S01]  /*3f70*/  R2UR UR30, R0 ;  /* 0x00000000001e72ca */ /* 0x000fe200000e0000 */
[----:B------:R-:W-:Y:S01]  /*3f80*/  UMOV UR24, URZ ;  /* 0x000000ff00187c82 */ /* 0x000fe20008000000 */
[----:B------:R-:W-:Y:S01]  /*3f90*/  R2UR UR20, R2 ;  /* 0x00000000021472ca */ /* 0x000fe200000e0000 */
[----:B------:R-:W-:Y:S01]  /*3fa0*/  UMOV UR15, URZ ;  /* 0x000000ff000f7c82 */ /* 0x000fe20008000000 */
[----:B------:R-:W-:Y:S01]  /*3fb0*/  UMOV UR14, URZ ;  /* 0x000000ff000e7c82 */ /* 0x000fe20008000000 */
[----:B---3--:R-:W-:-:S02]  /*3fc0*/  ULEA UR17, UR4, UR17, 0x18 ;  /* 0x0000001104117291 */ /* 0x008fc4000f8ec0ff */
[----:B------:R-:W-:Y:S02]  /*3fd0*/  UISETP.NE.AND UP3, UPT, UR33, URZ, UPT ;  /* 0x000000ff2100728c */ /* 0x000fe4000bf65270 */
[----:B------:R-:W-:Y:S02]  /*3fe0*/  UIADD3 UR5, UPT, UPT, UR17, 0x8600, URZ ;  /* 0x0000860011057890 */ /* 0x000fe4000fffe0ff */
[----:B------:R-:W-:Y:S02]  /*3ff0*/  UIADD3 UR4, UPT, UPT, UR17, 0x18600, URZ ;  /* 0x0001860011047890 */ /* 0x000fe4000fffe0ff */
[----:B----4-:R-:W-:Y:S01]  /*4000*/  UIADD3 UR6, UPT, UPT, UR6, 0x1f, URZ ;  /* 0x0000001f06067890 */ /* 0x010fe2000fffe0ff */
[----:B--2---:R-:W1:Y:S01]  /*4010*/  LDS R3, [UR17+0x200] ;  /* 0x00020011ff037984 */ /* 0x004e620008000800 */
[----:B------:R-:W-:Y:S02]  /*4020*/  USHF.R.U32.HI UR5, URZ, 0x4, UR5 ;  /* 0x00000004ff057899 */ /* 0x000fe40008011605 */
[----:B------:R-:W-:-:S02]  /*4030*/  USHF.R.S32.HI UR25, URZ, 0x1f, UR6 ;  /* 0x0000001fff197899 */ /* 0x000fc40008011406 */
[----:B------:R-:W-:Y:S02]  /*4040*/  USHF.R.U32.HI UR4, URZ, 0x4, UR4 ;  /* 0x00000004ff047899 */ /* 0x000fe40008011604 */
[----:B------:R-:W-:Y:S02]  /*4050*/  ULEA.HI UR25, UR25, UR6, URZ, 0x5 ;  /* 0x0000000619197291 */ /* 0x000fe4000f8f28ff */
[----:B------:R-:W-:Y:S02]  /*4060*/  ULOP3.LUT UR5, UR5, 0x3fff, URZ, 0xc0, !UPT ;  /* 0x00003fff05057892 */ /* 0x000fe4000f8ec0ff */
[----:B------:R-:W-:Y:S02]  /*4070*/  USHF.R.S32.HI UR25, URZ, 0x5, UR25 ;  /* 0x00000005ff197899 */ /* 0x000fe40008011419 */
[----:B------:R-:W-:Y:S02]  /*4080*/  ULOP3.LUT UR22, UR4, 0x3fff, URZ, 0xc0, !UPT ;  /* 0x00003fff04167892 */ /* 0x000fe4000f8ec0ff */
[----:B------:R-:W-:-:S02]  /*4090*/  UISETP.LT.AND UP0, UPT, UR25, 0x1, UPT ;  /* 0x000000011900788c */ /* 0x000fc4000bf01270 */
[----:B------:R-:W-:Y:S02]  /*40a0*/  ULOP3.LUT UR21, UR5, 0x10000, URZ, 0xfc, !UPT ;  /* 0x0001000005157892 */ /* 0x000fe4000f8efcff */
[----:B------:R-:W-:Y:S02]  /*40b0*/  ULOP3.LUT UR22, UR22, 0x10000, URZ, 0xfc, !UPT ;  /* 0x0001000016167892 */ /* 0x000fe4000f8efcff */
[----:B------:R-:W-:Y:S01]  /*40c0*/  USEL UR31, UR25, 0x1, !UP0 ;  /* 0x00000001191f7887 */ /* 0x000fe2000c000000 */
[----:B------:R-:W-:Y:S01]  /*40d0*/  UMOV UR28, 0x0 ;  /* 0x00000000001c7882 */ /* 0x000fe20000000000 */
[----:B------:R-:W-:Y:S01]  /*40e0*/  UMOV UR29, 0x8400010 ;  /* 0x08400010001d7882 */ /* 0x000fe20000000000 */
[----:B------:R-:W-:Y:S01]  /*40f0*/  UMOV UR26, 0x0 ;  /* 0x00000000001a7882 */ /* 0x000fe20000000000 */
[----:B------:R-:W-:Y:S01]  /*4100*/  UMOV UR27, 0x8400010 ;  /* 0x08400010001b7882 */ /* 0x000fe20000000000 */
[----:B-1----:R-:W-:Y:S02]  /*4110*/  R2UR UR32, R3 ;  /* 0x00000000032072ca */ /* 0x002fe400000e0000 */
[----:B------:R-:W-:-:S13]  /*4120*/  CS2R R2, SRZ ;  /* 0x0000000000027805 */ /* 0x000fda000001ff00 */
.L_x_87:
[C---:B------:R-:W-:Y:S02]  /*4130*/  LEA R0, R8.reuse, UR17, 0x3 ;  /* 0x0000001108007c11 */ /* 0x040fe4000f8e18ff */
[----:B------:R-:W-:Y:S02]  /*4140*/  SHF.L.U32 R5, R3, 0x1f, RZ ;  /* 0x0000001f03057819 */ /* 0x000fe400000006ff */
[----:B------:R-:W-:Y:S02]  /*4150*/  LEA R4, R8, UR17, 0x4 ;  /* 0x0000001108047c11 */ /* 0x000fe4000f8e20ff */
[----:B------:R-:W1:Y:S02]  /*4160*/  SYNCS.PHASECHK.TRANS64.TRYWAIT P0, [R0+URZ+0x150], R5 ;  /* 0x00015005000075a7 */ /* 0x000e6400080011ff */
[----:B-1-3--:R-:W-:Y:S05]  /*4170*/  @!P0 BRA `(.L_x_80) ;  /* 0x0000006c00808947 */ /* 0x00afea0003800000 */
.L_x_204:
[----:B-1----:R-:W1:Y:S01]  /*4180*/  LDS.128 R4, [R4+0x1e0] ;  /* 0x0001e00004047984 */ /* 0x002e620000000c00 */
[----:B------:R-:W-:Y:S02]  /*4190*/  VIADD R0, R0, 0x160 ;  /* 0x0000016000007836 */ /* 0x000fe40000000000 */
[----:B------:R-:W-:Y:S01]  /*41a0*/  VIADD R8, R8, 0x1 ;  /* 0x0000000108087836 */ /* 0x000fe20000000000 */
[----:B------:R-:W-:Y:S01]  /*41b0*/  @!PT LDS RZ, [RZ] ;  /* 0x00000000fffff984 */ /* 0x000fe20000000800 */
[----:B------:R-:W-:Y:S01]  /*41c0*/  @!PT LDS RZ, [RZ] ;  /* 0x00000000fffff984 */ /* 0x000fe20000000800 */
[----:B------:R-:W-:Y:S01]  /*41d0*/  @!PT LDS RZ, [RZ] ;  /* 0x00000000fffff984 */ /* 0x000fe20000000800 */
[----:B------:R-:W-:Y:S01]  /*41e0*/  @!PT LDS RZ, [RZ] ;  /* 0x00000000fffff984 */ /* 0x000fe20000000800 */
[----:B------:R2:W-:Y:S06]  /*41f0*/  MEMBAR.ALL.CTA ;  /* 0x0000000000007992 */ /* 0x0005ec0000008000 */
[----:B--2---:R-:W2:Y:S01]  /*4200*/  FENCE.VIEW.ASYNC.S ;  /* 0x00000000000073c6 */ /* 0x004ea20000000000 */
[----:B------:R-:W-:-:S04]  /*4210*/  PRMT R0, RZ, 0x654, R0 ;  /* 0x00000654ff007816 */ /* 0x000fc80000000000 */
[----:B--2---:R2:W-:Y:S01]  /*4220*/  SYNCS.ARRIVE.TRANS64.RED.A1T0 RZ, [R0+URZ], RZ ;  /* 0x000000ff00ff79a7 */ /* 0x0045e200081004ff */
[----:B-1----:R-:W-:Y:S01]  /*4230*/  LOP3.LUT P1, RZ, R6, 0x1, RZ, 0xc0, !PT ;  /* 0x0000000106ff7812 */ /* 0x002fe2000782c0ff */
[----:B--2---:R-:W-:-:S12]  /*4240*/  BRA.U UP3, `(.L_x_81) ;  /* 0x0000000103e07547 */ /* 0x004fd8000b800000 */
[----:B------:R-:W1:Y:S01]  /*4250*/  LDCU UR4, c[0x0][0x38c] ;  /* 0x00007180ff0477ac */ /* 0x000e620008000800 */
[----:B------:R-:W-:Y:S02]  /*4260*/  PLOP3.LUT P2, PT, PT, PT, PT, 0x80, 0x8 ;  /* 0x000000000008781c */ /* 0x000fe40003f4f070 */
[----:B------:R-:W-:Y:S01]  /*4270*/  SHF.L.U32 R5, R9, 0x1f, RZ ;  /* 0x0000001f09057819 */ /* 0x000fe200000006ff */
[----:B------:R-:W-:Y:S02]  /*4280*/  ULEA UR23, UR24, UR17, 0x3 ;  /* 0x0000001118177291 */ /* 0x000fe4000f8e18ff */
[----:B------:R-:W-:Y:S02]  /*4290*/  ULEA UR18, UR24, UR32, 0x7 ;  /* 0x0000002018127291 */ /* 0x000fe4000f8e38ff */
[----:B-1----:R-:W-:-:S06]  /*42a0*/  UISETP.GE.AND UP0, UPT, UR4, 0x1, UPT ;  /* 0x000000010400788c */ /* 0x002fcc000bf06270 */
[----:B------:R-:W-:-:S05]  /*42b0*/  PLOP3.LUT P0, PT, PT, PT, UP0, 0x80, 0x8 ;  /* 0x000000000008781c */ /* 0x000fca0003f0f008 */
[----:B------:R-:W-:-:S08]  /*42c0*/  @UP0 ULEA UR4, UR15, UR17, 0x3 ;  /* 0x000000110f040291 */ /* 0x000fd0000f8e18ff */
[----:B------:R-:W-:-:S04]  /*42d0*/  @P0 SHF.L.U32 R0, R2, 0x1f, RZ ;  /* 0x0000001f02000819 */ /* 0x000fc800000006ff */
[----:B------:R1:W2:Y:S01]  /*42e0*/  @P0 SYNCS.PHASECHK.TRANS64.TRYWAIT P2, [UR4], R0 ;  /* 0x00000000ff0005a7 */ /* 0x0002a20008041104 */
[----:B------:R-:W3:Y:S02]  /*42f0*/  SYNCS.PHASECHK.TRANS64.TRYWAIT P0, [UR23+0x190], R5 ;  /* 0x00019005ff0075a7 */ /* 0x000ee40008001117 */
[----:B-123--:R-:W-:Y:S05]  /*4300*/  @!P0 BRA `(.L_x_82) ;  /* 0x0000006c00308947 */ /* 0x00efea0003800000 */
.L_x_206:
[----:B------:R-:W-:Y:S01]  /*4310*/  UMOV UR19, UR14 ;  /* 0x0000000e00137c82 */ /* 0x000fe20008000000 */
[----:B------:R-:W-:Y:S05]  /*4320*/  BRA.U !UP0, `(.L_x_83) ;  /* 0x0000000108987547 */ /* 0x000fea000b800000 */
[----:B------:R-:W-:Y:S02]  /*4330*/  UIADD3 UR19, UPT, UPT, UR31, UR14, URZ ;  /* 0x0000000e1f137290 */ /* 0x000fe4000fffe0ff */
[----:B------:R-:W-:Y:S01]  /*4340*/  UPLOP3.LUT UP2, UPT, UPT, UPT, UPT, 0x40, 0x4 ;  /* 0x000000000004789c */ /* 0x000fe20003f4e870 */
[----:B------:R-:W-:Y:S01]  /*4350*/  UMOV UR16, UR25 ;  /* 0x0000001900107c82 */ /* 0x000fe20008000000 */
[----:B------:R-:W-:-:S09]  /*4360*/  UMOV UR6, UR15 ;  /* 0x0000000f00067c82 */ /* 0x000fd20008000000 */
.L_x_86:
[----:B--2---:R-:W-:Y:S01]  /*4370*/  ULEA UR5, UR6, UR17, 0x3 ;  /* 0x0000001106057291 */ /* 0x004fe2000f8e18ff */
[----:B---3--:R-:W-:Y:S11]  /*4380*/  @P2 BRA `(.L_x_84) ;  /* 0x00000000000c2947 */ /* 0x008ff60003800000 */
[----:B-1----:R-:W-:Y:S04]  /*4390*/  SHF.L.U32 R5, R2, 0x1f, RZ ;  /* 0x0000001f02057819 */ /* 0x002fe800000006ff */
[----:B------:R-:W1:Y:S02]  /*43a0*/  SYNCS.PHASECHK.TRANS64.TRYWAIT P0, [UR5], R5 ;  /* 0x00000005ff0075a7 */ /* 0x000e640008001105 */
[----:B-1----:R-:W-:Y:S05]  /*43b0*/  @!P0 BRA `(.L_x_85) ;  /* 0x0000006c001c8947 */ /* 0x002fea0003800000 */
.L_x_84:
[----:B------:R-:W-:Y:S01]  /*43c0*/  UISETP.NE.AND UP0, UPT, UR16, 0x1, UPT ;  /* 0x000000011000788c */ /* 0x000fe2000bf05270 */
[----:B------:R-:W-:Y:S01]  /*43d0*/  PLOP3.LUT P2, PT, PT, PT, PT, 0x80, 0x8 ;  /* 0x000000000008781c */ /* 0x000fe20003f4f070 */
[----:B------:R-:W-:Y:S02]  /*43e0*/  UIADD3 UR4, UPT, UPT, UR6, 0x1, URZ ;  /* 0x0000000106047890 */ /* 0x000fe4000fffe0ff */
[----:B------:R-:W-:Y:S02]  /*43f0*/  ULEA UR12, UR6, UR22, 0x9 ;  /* 0x00000016060c7291 */ /* 0x000fe4000f8e48ff */
[----:B------:R-:W-:Y:S01]  /*4400*/  UISETP.NE.AND UP1, UPT, UR4, 0x10, UPT ;  /* 0x000000100400788c */ /* 0x000fe2000bf25270 */
[----:B------:R-:W-:Y:S01]  /*4410*/  PLOP3.LUT P0, PT, PT, PT, UP0, 0x80, 0x8 ;  /* 0x000000000008781c */ /* 0x000fe20003f0f008 */
[----:B------:R-:W-:Y:S02]  /*4420*/  UIADD3 UR10, UPT, UPT, UR12, 0x2, URZ ;  /* 0x000000020c0a7890 */ /* 0x000fe4000fffe0ff */
[----:B------:R-:W-:Y:S02]  /*4430*/  USEL UR7, URZ, 0x1, UP1 ;  /* 0x00000001ff077887 */ /* 0x000fe40008800000 */
[----:B------:R-:W-:Y:S02]  /*4440*/  USEL UR15, UR4, URZ, UP1 ;  /* 0x000000ff040f7287 */ /* 0x000fe40008800000 */
[----:B------:R-:W-:Y:S02]  /*4450*/  UIADD3 UR14, UPT, UPT, UR14, 0x1, URZ ;  /* 0x000000010e0e7890 */ /* 0x000fe4000fffe0ff */
[----:B------:R-:W-:Y:S01]  /*4460*/  @UP0 ULEA UR4, UR15, UR17, 0x3 ;  /* 0x000000110f040291 */ /* 0x000fe2000f8e18ff */
[----:B------:R-:W-:Y:S01]  /*4470*/  LOP3.LUT R2, R2, UR7, RZ, 0x3c, !PT ;  /* 0x0000000702027c12 */ /* 0x000fe2000f8e3cff */
[----:B------:R-:W-:Y:S01]  /*4480*/  UIADD3 UR7, UPT, UPT, UR5, 0x80, URZ ;  /* 0x0000008005077890 */ /* 0x000fe2000fffe0ff */
[----:B------:R-:W-:Y:S02]  /*4490*/  UMOV UR13, 0x80004020 ;  /* 0x80004020000d7882 */ /* 0x000fe40000000000 */
[----:B-1----:R-:W-:Y:S01]  /*44a0*/  @P0 SHF.L.U32 R0, R2, 0x1f, RZ ;  /* 0x0000001f02000819 */ /* 0x002fe200000006ff */
[----:B------:R-:W-:Y:S01]  /*44b0*/  UMOV UR5, 0x80004020 ;  /* 0x8000402000057882 */ /* 0x000fe20000000000 */
[----:B------:R-:W-:Y:S01]  /*44c0*/  UMOV UR11, 0x80004020 ;  /* 0x80004020000b7882 */ /* 0x000fe20000000000 */
[----:B------:R-:W-:Y:S01]  /*44d0*/  UMOV UR9, 0x80004020 ;  /* 0x8000402000097882 */ /* 0x000fe20000000000 */
[----:B------:R2:W3:Y:S01]  /*44e0*/  @P0 SYNCS.PHASECHK.TRANS64.TRYWAIT P2, [UR4], R0 ;  /* 0x00000000ff0005a7 */ /* 0x0004e20008041104 */
[----:B------:R-:W-:Y:S02]  /*44f0*/  ULEA UR4, UR6, UR21, 0x8 ;  /* 0x0000001506047291 */ /* 0x000fe4000f8e40ff */
[----:B------:R-:W-:Y:S02]  /*4500*/  UISETP.NE.AND UP0, UPT, UR14, UR19, UPT ;  /* 0x000000130e00728c */ /* 0x000fe4000bf05270 */
[----:B------:R-:W-:Y:S02]  /*4510*/  UIADD3 UR8, UPT, UPT, UR4, 0x2, URZ ;  /* 0x0000000204087890 */ /* 0x000fe4000fffe0ff */
[----:B------:R-:W-:Y:S01]  /*4520*/  UIADD3 UR16, UPT, UPT, UR16, -0x1, URZ ;  /* 0xffffffff10107890 */ /* 0x000fe2000fffe0ff */
[----:B------:R-:W-:Y:S02]  /*4530*/  UMOV UR6, UR15 ;  /* 0x0000000f00067c82 */ /* 0x000fe40008000000 */
[----:B------:R2:W-:Y:S01]  /*4540*/  UTCHMMA.2CTA gdesc[UR4], gdesc[UR12], tmem[UR18], tmem[UR28], idesc[UR29], UP2 ;  /* 0x00ff1c0c040075ea */ /* 0x0005e20009200012 */
[----:B------:R-:W-:Y:S03]  /*4550*/  UPLOP3.LUT UP2, UPT, UPT, UPT, UPT, 0x80, 0x8 ;  /* 0x000000000008789c */ /* 0x000fe60003f4f070 */
[----:B------:R2:W-:Y:S01]  /*4560*/  UTCHMMA.2CTA gdesc[UR8], gdesc[UR10], tmem[UR18], tmem[UR26], idesc[UR27], UPT ;  /* 0x00ff1a0a080075ea */ /* 0x0005e2000ba00012 */
[----:B------:R2:W-:Y:S01]  /*4570*/  UTCBAR.2CTA.MULTICAST [UR7], URZ, UR20 ;  /* 0x000000ff070073e9 */ /* 0x0005e20008200814 */
[----:B------:R-:W-:Y:S06]  /*4580*/  BRA.U UP0, `(.L_x_86) ;  /* 0xfffffffd00787547 */ /* 0x000fec000b83ffff */
.L_x_83:
[----:B--2---:R-:W-:Y:S01]  /*4590*/  UIADD3 UR4, UPT, UPT, UR23, 0x170, URZ ;  /* 0x0000017017047890 */ /* 0x004fe2000fffe0ff */
[----:B------:R-:W-:-:S08]  /*45a0*/  UMOV UR14, UR19 ;  /* 0x00000013000e7c82 */ /* 0x000fd00008000000 */
[----:B------:R2:W-:Y:S01]  /*45b0*/  UTCBAR.2CTA.MULTICAST [UR4], URZ, UR30 ;  /* 0x000000ff040073e9 */ /* 0x0005e2000820081e */
[----:B------:R-:W-:Y:S02]  /*45c0*/  NOP ;  /* 0x0000000000007918 */ /* 0x000fe40000000000 */
.L_x_81:
[----:B--2---:R-:W-:Y:S01]  /*45d0*/  UIADD3 UR4, UPT, UPT, UR24, 0x1, URZ ;  /* 0x0000000118047890 */ /* 0x004fe2000fffe0ff */
[----:B------:R-:W-:-:S03]  /*45e0*/  ISETP.NE.AND P0, PT, R8, 0x2, PT ;  /* 0x000000020800780c */ /* 0x000fc60003f05270 */
[----:B------:R-:W-:Y:S01]  /*45f0*/  UISETP.NE.AND UP0, UPT, UR4, 0x4, UPT ;  /* 0x000000040400788c */ /* 0x000fe2000bf05270 */
[----:B-1----:R-:W-:Y:S02]  /*4600*/  SEL R0, RZ, 0x1, P0 ;  /* 0x00000001ff007807 */ /* 0x002fe40000000000 */
[----:B------:R-:W-:Y:S01]  /*4610*/  SEL R8, R8, RZ, P0 ;  /* 0x000000ff08087207 */ /* 0x000fe20000000000 */
[----:B------:R-:W-:Y:S01]  /*4620*/  USEL UR5, URZ, 0x1, UP0 ;  /* 0x00000001ff057887 */ /* 0x000fe20008000000 */
[----:B------:R-:W-:Y:S01]  /*4630*/  LOP3.LUT R3, R3, R0, RZ, 0x3c, !PT ;  /* 0x0000000003037212 */ /* 0x000fe200078e3cff */
[----:B------:R-:W-:-:S04]  /*4640*/  USEL UR24, UR4, URZ, UP0 ;  /* 0x000000ff04187287 */ /* 0x000fc80008000000 */
[----:B------:R-:W-:Y:S01]  /*4650*/  LOP3.LUT R9, R9, UR5, RZ, 0x3c, !PT ;  /* 0x0000000509097c12 */ /* 0x000fe2000f8e3cff */
[----:B------:R-:W-:Y:S07]  /*4660*/  @P1 BRA `(.L_x_87) ;  /* 0xfffffff800b01947 */ /* 0x000fee000383ffff */
[----:B------:R-:W1:Y:S01]  /*4670*/  S2UR UR8, SR_CgaCtaId ;  /* 0x00000000000879c3 */ /* 0x000e620000008800 */
[----:B------:R-:W-:Y:S01]  /*4680*/  ELECT P0, URZ, PT ;  /* 0x0000000000ff782f */ /* 0x000fe20003800000 */
[----:B------:R-:W-:Y:S01]  /*4690*/  HFMA2 R0, -RZ, RZ, 0, 5.9604644775390625e-08 ;  /* 0x00000001ff007431 */ /* 0x000fe200000001ff */
[----:B------:R-:W-:-:S05]  /*46a0*/  UMOV UR4, 0x40 ;  /* 0x0000004000047882 */ /* 0x000fca0000000000 */
[----:B------:R-:W-:Y:S01]  /*46b0*/  UVIRTCOUNT.DEALLOC.SMPOOL 0x80 ;  /* 0x000000800000784c */ /* 0x000fe20000000000 */
[----:B------:R-:W-:Y:S02]  /*46c0*/  UISETP.NE.AND UP1, UPT, UR33, URZ, UPT ;  /* 0x000000ff2100728c */ /* 0x000fe4000bf25270 */
[----:B-1----:R-:W-:-:S09]  /*46d0*/  ULEA UR8, UR8, UR4, 0x18 ;  /* 0x0000000408087291 */ /* 0x002fd2000f8ec0ff */
[----:B------:R1:W-:Y:S01]  /*46e0*/  @P0 STS.U8 [UR8+0x1c], R0 ;  /* 0x00001c00ff000988 */ /* 0x0003e20008000008 */
[----:B------:R-:W-:Y:S05]  /*46f0*/  BRA.U UP1, `(.L_x_88) ;  /* 0x0000000101a07547 */ /* 0x000fea000b800000 */
[----:B------:R-:W-:Y:S01]  /*4700*/  UIADD3 UR7, UPT, UPT, UR17, 0x190, URZ ;  /* 0x0000019011077890 */ /* 0x000fe2000fffe0ff */
[----:B------:R-:W-:-:S03]  /*4710*/  SHF.L.U32 R3, R9, 0x1f, RZ ;  /* 0x0000001f09037819 */ /* 0x000fc600000006ff */
[----:B------:R-:W-:-:S09]  /*4720*/  ULEA UR4, UR24, UR7, 0x3 ;  /* 0x0000000718047291 */ /* 0x000fd2000f8e18ff */
[----:B------:R-:W2:Y:S02]  /*4730*/  SYNCS.PHASECHK.TRANS64.TRYWAIT P0, [UR4], R3 ;  /* 0x00000003ff0075a7 */ /* 0x000ea40008001104 */
[----:B--2---:R-:W-:Y:S05]  /*4740*/  @!P0 BRA `(.L_x_89) ;  /* 0x0000006800508947 */ /* 0x004fea0003800000 */
.L_x_209:
        /* <DEDUP_REMOVED lines=9> */
.L_x_211:
        /* <DEDUP_REMOVED lines=9> */
.L_x_213:
[----:B------:R-:W-:-:S04]  /*4870*/  UIADD3 UR4, UPT, UPT, UR4, 0x1, URZ ;  /* 0x0000000104047890 */ /* 0x000fc8000fffe0ff */
[----:B------:R-:W-:-:S04]  /*4880*/  UISETP.NE.AND UP0, UPT, UR4, 0x4, UPT ;  /* 0x000000040400788c */ /* 0x000fc8000bf05270 */
[----:B------:R-:W-:Y:S02]  /*4890*/  USEL UR5, URZ, 0x1, UP0 ;  /* 0x00000001ff057887 */ /* 0x000fe40008000000 */
[----:B------:R-:W-:-:S04]  /*48a0*/  USEL UR4, UR4, URZ, UP0 ;  /* 0x000000ff04047287 */ /* 0x000fc80008000000 */
[----:B------:R-:W-:Y:S01]  /*48b0*/  ULEA UR4, UR4, UR7, 0x3 ;  /* 0x0000000704047291 */ /* 0x000fe2000f8e18ff */
[----:B-1----:R-:W-:-:S04]  /*48c0*/  LOP3.LUT R3, R2, UR5, RZ, 0x3c, !PT ;  /* 0x0000000502037c12 */ /* 0x002fc8000f8e3cff */
[----:B------:R-:W-:Y:S01]  /*48d0*/  SHF.L.U32 R3, R3, 0x1f, RZ ;  /* 0x0000001f03037819 */ /* 0x000fe200000006ff */
[----:B------:R-:W-:-:S04]  /*48e0*/  IMAD.U32 R0, RZ, RZ, UR4 ;  /* 0x00000004ff007e24 */ /* 0x000fc8000f8e00ff */
[----:B------:R1:W2:Y:S03]  /*48f0*/  SYNCS.PHASECHK.TRANS64.TRYWAIT P0, [R0+URZ], R3 ;  /* 0x00000003000075a7 */ /* 0x0002a600080011ff */
[----:B--2---:R-:W-:Y:S05]  /*4900*/  @!P0 NANOSLEEP.SYNCS 0x989680 ;  /* 0x009896800000895d */ /* 0x004fea0003900000 */
[----:B------:R-:W2:Y:S02]  /*4910*/  @!P0 SYNCS.PHASECHK.TRANS64 P0, [R0+URZ], R3 ;  /* 0x00000003000085a7 */ /* 0x000ea400080010ff */
[----:B--2---:R-:W-:Y:S05]  /*4920*/  @P0 BRA `(.L_x_92) ;  /* 0x0000000000200947 */ /* 0x004fea0003800000 */
.L_x_93:
[----:B--2---:R2:W4:Y:S02]  /*4930*/  SYNCS.PHASECHK.TRANS64.TRYWAIT P0, [R0+URZ], R3 ;  /* 0x00000003000075a7 */ /* 0x00452400080011ff */
[----:B----4-:R-:W-:Y:S05]  /*4940*/  @!P0 NANOSLEEP.SYNCS 0x989680 ;  /* 0x009896800000895d */ /* 0x010fea0003900000 */
[----:B------:R-:W4:Y:S02]  /*4950*/  @!P0 SYNCS.PHASECHK.TRANS64 P0, [R0+URZ], R3 ;  /* 0x00000003000085a7 */ /* 0x000f2400080010ff */
[----:B----4-:R-:W-:Y:S05]  /*4960*/  @!P0 BRA `(.L_x_93) ;  /* 0xfffffffc00f08947 */ /* 0x010fea000383ffff */
[----:B------:R-:W-:Y:S05]  /*4970*/  BRA `(.L_x_92) ;  /* 0x00000000000c7947 */ /* 0x000fea0003800000 */
.L_x_88:
[----:B------:R-:W-:-:S04]  /*4980*/  UIADD3 UR4, UPT, UPT, UR17, 0x1d0, URZ ;  /* 0x000001d011047890 */ /* 0x000fc8000fffe0ff */
[----:B------:R-:W-:-:S09]  /*4990*/  UPRMT UR4, UR34, 0x654, UR4 ;  /* 0x0000065422047896 */ /* 0x000fd20008000004 */
[----:B------:R-:W-:Y:S03]  /*49a0*/  SYNCS.ARRIVE.TRANS64.RED.A1T0 RZ, [UR4], RZ ;  /* 0x000000ffffff79a7 */ /* 0x000fe60008100404 */
.L_x_92:
[----:B-12---:R-:W-:Y:S01]  /*49b0*/  SHF.L.U32 R3, RZ, 0x1f, RZ ;  /* 0x0000001fff037819 */ /* 0x006fe200000006ff */
[----:B------:R-:W-:Y:S01]  /*49c0*/  UIADD3 UR4, UPT, UPT, UR17, 0x1d0, URZ ;  /* 0x000001d011047890 */ /* 0x000fe2000fffe0ff */
[----:B------:R-:W-:Y:S02]  /*49d0*/  PLOP3.LUT P0, PT, PT, PT, UP1, 0x80, 0x8 ;  /* 0x000000000008781c */ /* 0x000fe40003f0f018 */
[----:B------:R-:W1:Y:S02]  /*49e0*/  SYNCS.PHASECHK.TRANS64.TRYWAIT P1, [UR17+0x1d0], R3 ;  /* 0x0001d003ff0075a7 */ /* 0x000e640008021111 */
[----:B-1----:R-:W-:Y:S09]  /*49f0*/  @!P1 BRA `(.L_x_94) ;  /* 0x0000006400ec9947 */ /* 0x002ff20003800000 */
.L_x_215:
[----:B------:R-:W-:Y:S01]  /*4a00*/  @!UP1 UPRMT UR4, UR34, 0x654, UR4 ;  /* 0x0000065422049896 */ /* 0x000fe20008000004 */
[----:B------:R-:W-:Y:S01]  /*4a10*/  UMOV UR5, 0xffff ;  /* 0x0000ffff00057882 */ /* 0x000fe20000000000 */
[----:B------:R-:W-:-:S07]  /*4a20*/  UMOV UR6, 0x1 ;  /* 0x0000000100067882 */ /* 0x000fce0000000000 */
[----:B------:R-:W-:Y:S01]  /*4a30*/  @!P0 SYNCS.ARRIVE.TRANS64.RED.A1T0 RZ, [UR4], RZ ;  /* 0x000000ffffff89a7 */ /* 0x000fe20008100404 */
[----:B------:R-:W-:Y:S01]  /*4a40*/  NOP ;  /* 0x0000000000007918 */ /* 0x000fe20000000000 */
[----:B-1----:R-:W1:Y:S01]  /*4a50*/  LDS R0, [UR8+0x14] ;  /* 0x00001408ff007984 */ /* 0x002e620008000800 */
[----:B------:R-:W-:-:S04]  /*4a60*/  ULOP3.LUT UR4, UR32, 0xffff, URZ, 0xc0, !UPT ;  /* 0x0000ffff20047892 */ /* 0x000fc8000f8ec0ff */
[----:B------:R-:W-:-:S04]  /*4a70*/  USHF.R.U32.HI UR4, URZ, 0x5, UR4 ;  /* 0x00000005ff047899 */ /* 0x000fc80008011604 */
[----:B------:R-:W-:Y:S02]  /*4a80*/  USHF.L.U32 UR5, UR5, UR4, URZ ;  /* 0x0000000405057299 */ /* 0x000fe400080006ff */
[----:B------:R-:W-:-:S04]  /*4a90*/  USHF.L.U32 UR4, UR6, UR4, URZ ;  /* 0x0000000406047299 */ /* 0x000fc800080006ff */
[----:B-1----:R-:W-:-:S04]  /*4aa0*/  LOP3.LUT R0, R0, UR5, RZ, 0xc0, !PT ;  /* 0x0000000500007c12 */ /* 0x002fc8000f8ec0ff */
[----:B------:R-:W-:-:S13]  /*4ab0*/  ISETP.NE.AND P0, PT, R0, UR5, PT ;  /* 0x0000000500007c0c */ /* 0x000fda000bf05270 */
[----:B------:R-:W-:Y:S05]  /*4ac0*/  @P0 BRA `(.L_x_95) ;  /* 0x0000000000580947 */ /* 0x000fea0003800000 */
[----:B------:R-:W1:Y:S02]  /*4ad0*/  LDS R0, [UR8+0x18] ;  /* 0x00001808ff007984 */ /* 0x000e640008000800 */
[----:B-1----:R-:W-:-:S04]  /*4ae0*/  LOP3.LUT R0, R0, UR4, RZ, 0xc0, !PT ;  /* 0x0000000400007c12 */ /* 0x002fc8000f8ec0ff */
[----:B------:R-:W-:-:S13]  /*4af0*/  ISETP.NE.AND P0, PT, R0, UR4, PT ;  /* 0x0000000400007c0c */ /* 0x000fda000bf05270 */
[----:B------:R-:W-:Y:S05]  /*4b00*/  @P0 BRA `(.L_x_96) ;  /* 0x00000000003c0947 */ /* 0x000fea0003800000 */
[----:B------:R-:W1:Y:S01]  /*4b10*/  S2R R2, SR_LANEID ;  /* 0x0000000000027919 */ /* 0x000e620000000000 */
[----:B------:R-:W-:Y:S01]  /*4b20*/  ULOP3.LUT UR5, URZ, UR5, URZ, 0x33, !UPT ;  /* 0x00000005ff057292 */ /* 0x000fe2000f8e33ff */
[----:B------:R-:W-:Y:S01]  /*4b30*/  LOP3.LUT R4, RZ, UR4, RZ, 0x33, !PT ;  /* 0x00000004ff047c12 */ /* 0x000fe2000f8e33ff */
[----:B------:R-:W-:Y:S02]  /*4b40*/  VOTEU.ANY UR4, UPT, PT ;  /* 0x0000000000047886 */ /* 0x000fe400038e0100 */
[----:B------:R-:W-:Y:S01]  /*4b50*/  UFLO.U32 UR4, UR4 ;  /* 0x00000004000472bd */ /* 0x000fe200080e0000 */
[----:B------:R-:W2:Y:S01]  /*4b60*/  REDUX UR6, R4 ;  /* 0x00000000040673c4 */ /* 0x000ea20000000000 */
[----:B------:R-:W-:-:S06]  /*4b70*/  IMAD.U32 R0, RZ, RZ, UR5 ;  /* 0x00000005ff007e24 */ /* 0x000fcc000f8e00ff */
[----:B------:R4:W-:Y:S01]  /*4b80*/  UTCATOMSWS.AND URZ, UR5 ;  /* 0x0000000500ff79e3 */ /* 0x0009e20008000000 */
[----:B------:R-:W3:Y:S01]  /*4b90*/  REDUX UR7, R0 ;  /* 0x00000000000773c4 */ /* 0x000ee20000000000 */
[----:B-1----:R-:W-:Y:S01]  /*4ba0*/  ISETP.EQ.U32.AND P0, PT, R2, UR4, PT ;  /* 0x0000000402007c0c */ /* 0x002fe2000bf02070 */
[----:B--2---:R-:W-:Y:S01]  /*4bb0*/  IMAD.U32 R2, RZ, RZ, UR6 ;  /* 0x00000006ff027e24 */ /* 0x004fe2000f8e00ff */
[----:B---3--:R-:W-:-:S11]  /*4bc0*/  MOV R3, UR7 ;  /* 0x0000000700037c02 */ /* 0x008fd60008000f00 */
[----:B------:R4:W-:Y:S04]  /*4bd0*/  @P0 ATOMS.AND RZ, [UR8+0x14], R3 ;  /* 0x00001403ffff098c */ /* 0x0009e8000a800008 */
[----:B------:R4:W-:Y:S01]  /*4be0*/  @P0 ATOMS.AND RZ, [UR8+0x18], R2 ;  /* 0x00001802ffff098c */ /* 0x0009e2000a800008 */
[----:B------:R-:W-:Y:S05]  /*4bf0*/  BRA `(.L_x_97) ;  /* 0x0000000000147947 */ /* 0x000fea0003800000 */
.L_x_96:
[----:B------:R-:W-:Y:S02]  /*4c00*/  MOV R2, 0x4c20 ;  /* 0x00004c2000027802 */ /* 0x000fe40000000f00 */
[----:B---3-5:R-:W-:Y:S05]  /*4c10*/  CALL.REL.NOINC `($__internal_0_$__cuda_sm10x_tcgen05_guardrail_trap_col_being_dealloced_not_returned_by_alloc) ;  /* 0x0000006800cc7944 */ /* 0x028fea0003c00000 */
[----:B------:R-:W-:Y:S05]  /*4c20*/  BRA `(.L_x_97) ;  /* 0x0000000000087947 */ /* 0x000fea0003800000 */
.L_x_95:
[----:B------:R-:W-:Y:S02]  /*4c30*/  MOV R2, 0x4c50 ;  /* 0x00004c5000027802 */ /* 0x000fe40000000f00 */
[----:B---3-5:R-:W-:Y:S05]  /*4c40*/  CALL.REL.NOINC `($__internal_2_$__cuda_sm10x_tcgen05_guardrail_trap_unallocated_columns_being_dealloced) ;  /* 0x0000006800d87944 */ /* 0x028fea0003c00000 */
.L_x_97:
[----:B------:R-:W-:Y:S01]  /*4c50*/  NOP ;  /* 0x0000000000007918 */ /* 0x000fe20000000000 */
[----:B----4-:R-:W-:Y:S05]  /*4c60*/  EXIT ;  /* 0x000000000000794d */ /* 0x010fea0003800000 */
.L_x_68:
[----:B------:R-:W-:-:S09]  /*4c70*/  UISETP.NE.OR UP0, UPT, UR13, 0x3, !UP3 ;  /* 0x000000030d00788c */ /* 0x000fd2000df05670 */
[----:B------:R-:W-:Y:S05]  /*4c80*/  BRA.U UP0, `(.L_x_98) ;  /* 0x0000001100c87547 */ /* 0x000fea000b800000 */
[----:B------:R-:W1:Y:S01]  /*4c90*/  S2UR UR10, SR_CgaCtaId ;  /* 0x00000000000a79c3 */ /* 0x000e620000008800 */
[----:B------:R-:W2:Y:S01]  /*4ca0*/  LDCU UR31, c[0x0][0x370] ;  /* 0x00006e00ff1f77ac */ /* 0x000ea20008000800 */
[----:B------:R-:W-:Y:S02]  /*4cb0*/  HFMA2 R13, -RZ, RZ, 0, 0 ;  /* 0x00000000ff0d7431 */ /* 0x000fe400000001ff */
[----:B------:R-:W-:Y:S01]  /*4cc0*/  IMAD.MOV.U32 R15, RZ, RZ, 0x1 ;  /* 0x00000001ff0f7424 */ /* 0x000fe200078e00ff */
[----:B------:R-:W-:Y:S01]  /*4cd0*/  MOV R7, 0x2000 ;  /* 0x0000200000077802 */ /* 0x000fe20000000f00 */
[----:B------:R-:W2:Y:S01]  /*4ce0*/  LDCU.128 UR48, c[0x0][0xb10] ;  /* 0x00016200ff3077ac */ /* 0x000ea20008000c00 */
[----:B------:R-:W-:Y:S01]  /*4cf0*/  IMAD.MOV.U32 R14, RZ, RZ, RZ ;  /* 0x000000ffff0e7224 */ /* 0x000fe200078e00ff */
[----:B------:R-:W3:Y:S01]  /*4d00*/  LDC.64 R16, c[0x0][0x348] ;  /* 0x0000d200ff107b82 */ /* 0x000ee20000000a00 */
[----:B------:R-:W4:Y:S01]  /*4d10*/  LDCU UR30, c[0x0][0x374] ;  /* 0x00006e80ff1e77ac */ /* 0x000f220008000800 */
[----:B------:R-:W1:Y:S06]  /*4d20*/  LDCU UR15, c[0x0][0xb0c] ;  /* 0x00016180ff0f77ac */ /* 0x000e6c0008000800 */
[----:B------:R-:W3:Y:S01]  /*4d30*/  LDC.64 R2, c[0x0][0x888] ;  /* 0x00022200ff027b82 */ /* 0x000ee20000000a00 */
[----:B------:R-:W3:Y:S01]  /*4d40*/  LDCU UR54, c[0x0][0xb20] ;  /* 0x00016400ff3677ac */ /* 0x000ee20008000800 */
[----:B------:R-:W3:Y:S06]  /*4d50*/  LDCU UR4, c[0x0][0xb30] ;  /* 0x00016600ff0477ac */ /* 0x000eec0008000800 */
[----:B------:R-:W3:Y:S01]  /*4d60*/  LDC.64 R4, c[0x0][0x890] ;  /* 0x00022400ff047b82 */ /* 0x000ee20000000a00 */
[----:B------:R-:W-:Y:S01]  /*4d70*/  UMOV UR21, 0x400 ;  /* 0x0000040000157882 */ /* 0x000fe20000000000 */
[----:B--2---:R-:W-:-:S02]  /*4d80*/  UIMAD.WIDE.U32 UR6, UR31, UR48, URZ ;  /* 0x000000301f0672a5 */ /* 0x004fc4000f8e00ff */
[----:B----4-:R-:W-:Y:S02]  /*4d90*/  UIMAD.WIDE.U32 UR8, UR30, UR51, URZ ;  /* 0x000000331e0872a5 */ /* 0x010fe4000f8e00ff */
[----:B-1----:R-:W-:Y:S02]  /*4da0*/  ULEA UR21, UR10, UR21, 0x18 ;  /* 0x000000150a157291 */ /* 0x002fe4000f8ec0ff */
[----:B------:R-:W-:Y:S02]  /*4db0*/  UPLOP3.LUT UP2, UPT, UPT, UPT, UPT, 0x40, 0x4 ;  /* 0x000000000004789c */ /* 0x000fe40003f4e870 */
[----:B------:R-:W-:Y:S02]  /*4dc0*/  UIADD3 UR37, UPT, UPT, UR21, 0x118, URZ ;  /* 0x0000011815257890 */ /* 0x000fe4000fffe0ff */
[----:B------:R-:W-:Y:S02]  /*4dd0*/  UIADD3 UR41, UPT, UPT, UR21, 0x100, URZ ;  /* 0x0000010015297890 */ /* 0x000fe4000fffe0ff */
[----:B------:R-:W-:-:S02]  /*4de0*/  UIADD3 UR33, UPT, UPT, UR21, 0x108, URZ ;  /* 0x0000010815217890 */ /* 0x000fc4000fffe0ff */
[----:B------:R-:W-:Y:S01]  /*4df0*/  UIADD3 UR25, UPT, UPT, UR21, 0x110, URZ ;  /* 0x0000011015197890 */ /* 0x000fe2000fffe0ff */
[----:B------:R-:W-:Y:S01]  /*4e00*/  UMOV UR6, UR7 ;  /* 0x0000000700067c82 */ /* 0x000fe20008000000 */
[----:B------:R-:W-:Y:S01]  /*4e10*/  UMOV UR47, UR9 ;  /* 0x00000009002f7c82 */ /* 0x000fe20008000000 */
[----:B------:R-:W-:Y:S02]  /*4e20*/  UISETP.GE.AND UP0, UPT, UR45, 0x1, UPT ;  /* 0x000000012d00788c */ /* 0x000fe4000bf06270 */
[----:B------:R-:W-:Y:S01]  /*4e30*/  UISETP.NE.AND UP4, UPT, UR45, 0x1, UPT ;  /* 0x000000012d00788c */ /* 0x000fe2000bf85270 */
[----:B------:R-:W1:Y:S01]  /*4e40*/  LDCU.64 UR22, c[0x0][0xb28] ;  /* 0x00016500ff1677ac */ /* 0x000e620008000a00 */
[----:B------:R-:W-:Y:S02]  /*4e50*/  UISETP.NE.AND UP6, UPT, UR15, 0x1, UPT ;  /* 0x000000010f00788c */ /* 0x000fe4000bfc5270 */
[----:B------:R-:W-:Y:S02]  /*4e60*/  UISETP.NE.AND UP5, UPT, UR50, 0x1, UPT ;  /* 0x000000013200788c */ /* 0x000fe4000bfa5270 */
[----:B------:R-:W-:-:S02]  /*4e70*/  UPRMT UR37, UR10, 0x654, UR37 ;  /* 0x000006540a257896 */ /* 0x000fc40008000025 */
[----:B------:R-:W-:Y:S02]  /*4e80*/  USHF.R.U32.HI UR52, URZ, UR49, UR6 ;  /* 0x00000031ff347299 */ /* 0x000fe40008011606 */
[----:B------:R-:W-:Y:S02]  /*4e90*/  UPRMT UR46, UR10, 0x654, UR41 ;  /* 0x000006540a2e7896 */ /* 0x000fe40008000029 */
[----:B------:R-:W-:Y:S02]  /*4ea0*/  UPRMT UR39, UR10, 0x654, UR33 ;  /* 0x000006540a277896 */ /* 0x000fe40008000021 */
[----:B------:R-:W-:Y:S02]  /*4eb0*/  UPRMT UR38, UR10, 0x654, UR25 ;  /* 0x000006540a267896 */ /* 0x000fe40008000019 */
[----:B---3--:R-:W-:Y:S02]  /*4ec0*/  USHF.R.U32.HI UR47, URZ, UR54, UR47 ;  /* 0x00000036ff2f7299 */ /* 0x008fe4000801162f */
[----:B------:R-:W-:-:S11]  /*4ed0*/  UISETP.NE.AND UP3, UPT, UR4, 0x1, UPT ;  /* 0x000000010400788c */ /* 0x000fd6000bf65270 */
.L_x_109:
[C---:B------:R-:W-:Y:S02]  /*4ee0*/  LEA R12, R14.reuse, UR21, 0x3 ;  /* 0x000000150e0c7c11 */ /* 0x040fe4000f8e18ff */
[----:B------:R-:W-:Y:S02]  /*4ef0*/  SHF.L.U32 R9, R13, 0x1f, RZ ;  /* 0x0000001f0d097819 */ /* 0x000fe400000006ff */
[----:B------:R-:W-:Y:S02]  /*4f00*/  LEA R10, R14, UR21, 0x4 ;  /* 0x000000150e0a7c11 */ /* 0x000fe4000f8e20ff */
[----:B------:R-:W2:Y:S02]  /*4f10*/  SYNCS.PHASECHK.TRANS64.TRYWAIT P0, [R12+URZ+0x150], R9 ;  /* 0x000150090c0075a7 */ /* 0x000ea400080011ff */
[----:B--23--:R-:W-:Y:S05]  /*4f20*/  @!P0 BRA `(.L_x_99) ;  /* 0x0000006000b88947 */ /* 0x00cfea0003800000 */
.L_x_216:
[----:B--2---:R-:W2:Y:S01]  /*4f30*/  LDS.128 R8, [R10+0x1e0] ;  /* 0x0001e0000a087984 */ /* 0x004ea20000000c00 */
[----:B------:R-:W-:Y:S01]  /*4f40*/  UISETP.GE.AND UP0, UPT, UR45, 0x1, UPT ;  /* 0x000000012d00788c */ /* 0x000fe2000bf06270 */
[----:B------:R-:W-:Y:S01]  /*4f50*/  @!PT LDS RZ, [RZ] ;  /* 0x00000000fffff984 */ /* 0x000fe20000000800 */
[----:B------:R-:W-:Y:S01]  /*4f60*/  @!PT LDS RZ, [RZ] ;  /* 0x00000000fffff984 */ /* 0x000fe20000000800 */
[----:B------:R-:W-:Y:S01]  /*4f70*/  @!PT LDS RZ, [RZ] ;  /* 0x00000000fffff984 */ /* 0x000fe20000000800 */
[----:B------:R-:W-:Y:S01]  /*4f80*/  @!PT LDS RZ, [RZ] ;  /* 0x00000000fffff984 */ /* 0x000fe20000000800 */
[----:B------:R3:W-:Y:S06]  /*4f90*/  MEMBAR.ALL.CTA ;  /* 0x0000000000007992 */ /* 0x0007ec0000008000 */
[----:B---3--:R-:W3:Y:S01]  /*4fa0*/  FENCE.VIEW.ASYNC.S ;  /* 0x00000000000073c6 */ /* 0x008ee20000000000 */
[----:B--2---:R-:W-:Y:S11]  /*4fb0*/  LOP3.LUT P0, RZ, R10, 0x1, RZ, 0xc0, !PT ;  /* 0x000000010aff7812 */ /* 0x004ff6000780c0ff */
[----:B------:R-:W-:Y:S02]  /*4fc0*/  @!UPT UIADD3 URZ, UPT, UPT, URZ, URZ, URZ ;  /* 0x000000fffffff290 */ /* 0x000fe4000fffe0ff */
[----:B---3--:R-:W-:Y:S01]  /*4fd0*/  VOTEU.ANY UP1, P0 ;  /* 0x0000000000ff7886 */ /* 0x008fe20000020100 */
[----:B------:R-:W-:Y:S11]  /*4fe0*/  PLOP3.LUT P0, PT, PT, PT, UP1, 0x80, 0x8 ;  /* 0x000000000008781c */ /* 0x000ff60003f0f018 */
[----:B------:R-:W-:Y:S02]  /*4ff0*/  @!UPT UIADD3 URZ, UPT, UPT, URZ, URZ, URZ ;  /* 0x000000fffffff290 */ /* 0x000fe4000fffe0ff */
[----:B------:R-:W-:Y:S02]  /*5000*/  @P0 SHF.R.U32.HI R0, RZ, 0x10, R9 ;  /* 0x00000010ff000819 */ /* 0x000fe40000011609 */
[----:B------:R-:W-:Y:S02]  /*5010*/  @P0 MOV R6, R8 ;  /* 0x0000000800060202 */ /* 0x000fe40000000f00 */
[----:B------:R-:W-:Y:S01]  /*5020*/  @P0 R2UR UR4, R0 ;  /* 0x00000000000402ca */ /* 0x000fe200000e0000 */
[----:B------:R-:W-:Y:S01]  /*5030*/  VIADD R0, R12, 0x160 ;  /* 0x000001600c007836 */ /* 0x000fe20000000000 */
[----:B------:R-:W-:Y:S02]  /*5040*/  @P0 LOP3.LUT R8, R9, 0xffff, RZ, 0xc0, !PT ;  /* 0x0000ffff09080812 */ /* 0x000fe400078ec0ff */
[----:B------:R-:W-:Y:S02]  /*5050*/  @P0 R2UR UR6, R6 ;  /* 0x00000000060602ca */ /* 0x000fe400000e0000 */
[----:B------:R-:W-:Y:S02]  /*5060*/  PRMT R0, RZ, 0x654, R0 ;  /* 0x00000654ff007816 */ /* 0x000fe40000000000 */
[----:B------:R-:W-:Y:S02]  /*5070*/  @P0 R2UR UR5, R8 ;  /* 0x00000000080502ca */ /* 0x000fe400000e0000 */
[----:B------:R2:W-:Y:S03]  /*5080*/  SYNCS.ARRIVE.TRANS64.RED.A1T0 RZ, [R0+URZ], RZ ;  /* 0x000000ff00ff79a7 */ /* 0x0005e600081004ff */
[----:B------:R-:W-:Y:S04]  /*5090*/  @UP1 UMOV UR29, UR4 ;  /* 0x00000004001d1c82 */ /* 0x000fe80008000000 */
[----:B------:R-:W-:Y:S04]  /*50a0*/  @UP1 UMOV UR14, UR6 ;  /* 0x00000006000e1c82 */ /* 0x000fe80008000000 */
[----:B------:R-:W-:Y:S01]  /*50b0*/  @UP1 UMOV UR13, UR5 ;  /* 0x00000005000d1c82 */ /* 0x000fe20008000000 */
[----:B------:R-:W-:Y:S05]  /*50c0*/  BRA.U !UP0, `(.L_x_100) ;  /* 0x0000000108a47547 */ /* 0x000fea000b800000 */
[----:B------:R-:W-:Y:S02]  /*50d0*/  UIMAD.WIDE.U32 UR16, UR13, UR51, URZ ;  /* 0x000000330d1072a5 */ /* 0x000fe4000f8e00ff */
[----:B------:R-:W-:Y:S02]  /*50e0*/  UIMAD.WIDE.U32 UR18, UR14, UR48, URZ ;  /* 0x000000300e1272a5 */ /* 0x000fe4000f8e00ff */
[----:B------:R-:W-:Y:S02]  /*50f0*/  USEL UR4, UR30, UR47, !UP5 ;  /* 0x0000002f1e047287 */ /* 0x000fe4000e800000 */
[----:B------:R-:W-:Y:S02]  /*5100*/  USEL UR7, UR31, UR52, !UP6 ;  /* 0x000000341f077287 */ /* 0x000fe4000f000000 */
[----:B-1----:R-:W-:Y:S02]  /*5110*/  UIMAD.WIDE.U32 UR8, UR4, UR22, URZ ;  /* 0x00000016040872a5 */ /* 0x002fe4000f8e00ff */
[----:B------:R-:W-:Y:S01]  /*5120*/  UIMAD.WIDE.U32 UR10, UR7, UR22, URZ ;  /* 0x00000016070a72a5 */ /* 0x000fe2000f8e00ff */
[----:B------:R-:W-:Y:S02]  /*5130*/  UMOV UR5, UR17 ;  /* 0x0000001100057c82 */ /* 0x000fe40008000000 */
[----:B------:R-:W-:Y:S03]  /*5140*/  USHF.R.U32.HI UR6, URZ, UR54, UR5 ;  /* 0x00000036ff067299 */ /* 0x000fe60008011605 */
[----:B------:R-:W-:Y:S01]  /*5150*/  UMOV UR5, UR19 ;  /* 0x0000001300057c82 */ /* 0x000fe20008000000 */
[----:B------:R-:W-:Y:S02]  /*5160*/  USEL UR6, UR13, UR6, !UP5 ;  /* 0x000000060d067287 */ /* 0x000fe4000e800000 */
[----:B------:R-:W-:Y:S03]  /*5170*/  USHF.R.U32.HI UR12, URZ, UR49, UR5 ;  /* 0x00000031ff0c7299 */ /* 0x000fe60008011605 */
[----:B------:R-:W-:Y:S02]  /*5180*/  UMOV UR5, UR9 ;  /* 0x0000000900057c82 */ /* 0x000fe40008000000 */
[----:B------:R-:W-:Y:S03]  /*5190*/  @UP4 USHF.R.U32.HI UR4, URZ, UR23, UR5 ;  /* 0x00000017ff044299 */ /* 0x000fe60008011605 */
[----:B------:R-:W-:Y:S01]  /*51a0*/  UMOV UR5, UR11 ;  /* 0x0000000b00057c82 */ /* 0x000fe20008000000 */
[----:B------:R-:W-:Y:S02]  /*51b0*/  UIMAD UR4, UR45, UR4, URZ ;  /* 0x000000042d0472a4 */ /* 0x000fe4000f8e02ff */
[----:B------:R-:W-:Y:S02]  /*51c0*/  @UP4 USHF.R.U32.HI UR7, URZ, UR23, UR5 ;  /* 0x00000017ff074299 */ /* 0x000fe40008011605 */
[----:B------:R-:W-:Y:S02]  /*51d0*/  UIMAD.WIDE.U32 UR10, UR6, UR22, URZ ;  /* 0x00000016060a72a5 */ /* 0x000fe4000f8e00ff */
[----:B------:R-:W-:Y:S02]  /*51e0*/  USEL UR5, UR14, UR12, !UP6 ;  /* 0x0000000c0e057287 */ /* 0x000fe4000f000000 */
[----:B------:R-:W-:Y:S02]  /*51f0*/  UIMAD UR8, UR45, UR7, URZ ;  /* 0x000000072d0872a4 */ /* 0x000fe4000f8e02ff */
[----:B------:R-:W-:Y:S03]  /*5200*/  UISETP.GE.AND UP0, UPT, UR6, UR4, UPT ;  /* 0x000000040600728c */ /* 0x000fe6000bf06270 */
[----:B------:R-:W-:Y:S01]  /*5210*/  UMOV UR4, UR11 ;  /* 0x0000000b00047c82 */ /* 0x000fe20008000000 */
[----:B------:R-:W-:Y:S02]  /*5220*/  UISETP.GE.OR UP0, UPT, UR5, UR8, UP0 ;  /* 0x000000080500728c */ /* 0x000fe40008706670 */
[----:B------:R-:W-:Y:S02]  /*5230*/  USHF.R.U32.HI UR4, URZ, UR23, UR4 ;  /* 0x00000017ff047299 */ /* 0x000fe40008011604 */
[----:B------:R-:W-:Y:S02]  /*5240*/  UIMAD.WIDE.U32 UR8, UR5, UR22, URZ ;  /* 0x00000016050872a5 */ /* 0x000fe4000f8e00ff */
[----:B------:R-:W-:Y:S04]  /*5250*/  USEL UR10, UR6, UR4, !UP4 ;  /* 0x00000004060a7287 */ /* 0x000fe8000e000000 */
[----:B------:R-:W-:Y:S01]  /*5260*/  UIADD3 UR11, UPT, UPT, -UR10, URZ, URZ ;  /* 0x000000ff0a0b7290 */ /* 0x000fe2000fffe1ff */
[----:B------:R-:W-:Y:S02]  /*5270*/  @!UP0 UMOV UR4, UR9 ;  /* 0x0000000900048c82 */ /* 0x000fe40008000000 */
[----:B------:R-:W-:Y:S02]  /*5280*/  @!UP0 USHF.R.U32.HI UR4, URZ, UR23, UR4 ;  /* 0x00000017ff048299 */ /* 0x000fe40008011604 */
[----:B------:R-:W-:Y:S02]  /*5290*/  UIMAD UR8, UR45, UR11, UR6 ;  /* 0x0000000b2d0872a4 */ /* 0x000fe4000f8e0206 */
[----:B------:R-:W-:Y:S04]  /*52a0*/  @!UP0 USEL UR4, UR5, UR4, !UP4 ;  /* 0x0000000405048287 */ /* 0x000fe8000e000000 */
[----:B------:R-:W-:Y:S02]  /*52b0*/  @!UP0 UIMAD UR7, UR7, UR8, UR4 ;  /* 0x00000008070782a4 */ /* 0x000fe4000f8e0204 */
[----:B------:R-:W-:Y:S02]  /*52c0*/  @!UP0 UIADD3 UR9, UPT, UPT, UR10, -UR4, URZ ;  /* 0x800000040a098290 */ /* 0x000fe4000fffe0ff */
[----:B------:R-:W-:Y:S02]  /*52d0*/  UIADD3 UR8, UPT, UPT, -UR6, URZ, URZ ;  /* 0x000000ff06087290 */ /* 0x000fe4000fffe1ff */
[----:B------:R-:W-:Y:S02]  /*52e0*/  UIADD3 UR4, UPT, UPT, -UR5, URZ, URZ ;  /* 0x000000ff05047290 */ /* 0x000fe4000fffe1ff */
[----:B------:R-:W-:Y:S03]  /*52f0*/  @!UP0 UIMAD UR6, UR9, UR45, UR5 ;  /* 0x0000002d090682a4 */ /* 0x000fe6000f8e0205 */
[----:B------:R-:W-:Y:S01]  /*5300*/  @!UP0 UMOV UR5, UR7 ;  /* 0x0000000700058c82 */ /* 0x000fe20008000000 */
[----:B------:R-:W-:Y:S02]  /*5310*/  UIMAD UR7, UR15, UR4, UR14 ;  /* 0x000000040f0772a4 */ /* 0x000fe4000f8e020e */
[----:B------:R-:W-:Y:S02]  /*5320*/  UIMAD UR4, UR50, UR8, UR13 ;  /* 0x00000008320472a4 */ /* 0x000fe4000f8e020d */
[----:B------:R-:W-:Y:S02]  /*5330*/  UIMAD UR14, UR5, UR15, UR7 ;  /* 0x0000000f050e72a4 */ /* 0x000fe4000f8e0207 */
[----:B------:R-:W-:Y:S11]  /*5340*/  UIMAD UR13, UR6, UR50, UR4 ;  /* 0x00000032060d72a4 */ /* 0x000ff6000f8e0204 */
[----:B------:R-:W-:Y:S01]  /*5350*/  @!UPT UIADD3 URZ, UPT, UPT, URZ, URZ, URZ ;  /* 0x000000fffffff290 */ /* 0x000fe2000fffe0ff */
.L_x_100:
[----:B------:R-:W3:Y:S01]  /*5360*/  @!UP3 LDCU.128 UR8, c[0x0][0xb10] ;  /* 0x00016200ff08b7ac */ /* 0x000ee20008000c00 */
[C---:B------:R-:W-:Y:S02]  /*5370*/  ISETP.NE.U32.AND P1, PT, R4.reuse, RZ, PT ;  /* 0x000000ff0400720c */ /* 0x040fe40003f25070 */
[----:B------:R-:W-:Y:S02]  /*5380*/  ISETP.NE.U32.AND P0, PT, R4, RZ, PT ;  /* 0x000000ff0400720c */ /* 0x000fe40003f05070 */
[C---:B------:R-:W-:Y:S02]  /*5390*/  ISETP.NE.AND.EX P1, PT, R5.reuse, RZ, PT, P1 ;  /* 0x000000ff0500720c */ /* 0x040fe40003f25310 */
[----:B------:R-:W-:Y:S01]  /*53a0*/  ISETP.NE.AND.EX P0, PT, R5, RZ, PT, P0 ;  /* 0x000000ff0500720c */ /* 0x000fe20003f05300 */
[----:B------:R-:W4:Y:S01]  /*53b0*/  @!UP3 LDCU UR5, c[0x0][0xb0c] ;  /* 0x00016180ff05b7ac */ /* 0x000f220008000800 */
[----:B------:R-:W-:Y:S01]  /*53c0*/  SHF.L.U32 R9, R15, 0x1f, RZ ;  /* 0x0000001f0f097819 */ /* 0x000fe200000006ff */
[----:B------:R-:W-:Y:S02]  /*53d0*/  USHF.L.U32 UR42, UR32, 0x8, URZ ;  /* 0x00000008202a7899 */ /* 0x000fe400080006ff */
[----:B------:R-:W-:Y:S02]  /*53e0*/  USHF.L.U32 UR43, UR20, 0x6, URZ ;  /* 0x00000006142b7899 */ /* 0x000fe400080006ff */
[----:B---3--:R-:W-:Y:S07]  /*53f0*/  UIMAD.WIDE.U32 UR6, UR14, UR8, URZ ;  /* 0x000000080e0672a5 */ /* 0x008fee000f8e00ff */
[----:B------:R-:W-:Y:S01]  /*5400*/  @!UP3 UMOV UR4, UR7 ;  /* 0x000000070004bc82 */ /* 0x000fe20008000000 */
[----:B----4-:R-:W-:Y:S02]  /*5410*/  @!UP3 UISETP.NE.AND UP0, UPT, UR5, 0x1, UPT ;  /* 0x000000010500b88c */ /* 0x010fe4000bf05270 */
[----:B------:R-:W-:Y:S02]  /*5420*/  @!UP3 USHF.R.U32.HI UR4, URZ, UR9, UR4 ;  /* 0x00000009ff04b299 */ /* 0x000fe40008011604 */
[----:B------:R-:W-:Y:S02]  /*5430*/  UIMAD.WIDE.U32 UR6, UR13, UR11, URZ ;  /* 0x0000000b0d0672a5 */ /* 0x000fe4000f8e00ff */
[----:B------:R-:W-:Y:S02]  /*5440*/  @!UP3 USEL UR8, UR14, UR4, !UP0 ;  /* 0x000000040e08b287 */ /* 0x000fe4000c000000 */
[----:B------:R-:W-:Y:S03]  /*5450*/  @!UP3 UISETP.NE.AND UP0, UPT, UR10, 0x1, UPT ;  /* 0x000000010a00b88c */ /* 0x000fe6000bf05270 */
[----:B------:R-:W-:Y:S02]  /*5460*/  @!UP3 UMOV UR6, UR7 ;  /* 0x000000070006bc82 */ /* 0x000fe40008000000 */
[----:B------:R-:W3:Y:S02]  /*5470*/  @!UP3 LDCU UR4, c[0x0][0xb20] ;  /* 0x00016400ff04b7ac */ /* 0x000ee40008000800 */
[----:B---3--:R-:W-:Y:S04]  /*5480*/  @!UP3 USHF.R.U32.HI UR6, URZ, UR4, UR6 ;  /* 0x00000004ff06b299 */ /* 0x008fe80008011606 */
[----:B------:R-:W-:Y:S04]  /*5490*/  @!UP3 USEL UR6, UR13, UR6, !UP0 ;  /* 0x000000060d06b287 */ /* 0x000fe8000c000000 */
[----:B------:R-:W-:Y:S02]  /*54a0*/  @!UP3 UIADD3 UR4, UPT, UPT, -UR8, UR6, URZ ;  /* 0x000000060804b290 */ /* 0x000fe4000fffe1ff */
[----:B------:R-:W-:Y:S02]  /*54b0*/  @!UP3 UIADD3 UR6, UPT, UPT, UR8, -UR6, URZ ;  /* 0x800000060806b290 */ /* 0x000fe4000fffe0ff */
[----:B------:R-:W-:Y:S02]  /*54c0*/  @!UP3 UIMAD UR14, UR4, UR5, UR14 ;  /* 0x00000005040eb2a4 */ /* 0x000fe4000f8e020e */
[----:B------:R-:W-:Y:S01]  /*54d0*/  @!UP3 UIMAD UR13, UR6, UR10, UR13 ;  /* 0x0000000a060db2a4 */ /* 0x000fe2000f8e020d */
[----:B------:R-:W-:Y:S11]  /*54e0*/  BRA.U UP2, `(.L_x_101) ;  /* 0x0000000102107547 */ /* 0x000ff6000b800000 */
[----:B--2---:R-:W-:Y:S04]  /*54f0*/  MOV R0, UR53 ;  /* 0x0000003500007c02 */ /* 0x004fe80008000f00 */
[----:B------:R-:W-:Y:S04]  /*5500*/  SHF.L.U32 R11, R0, 0x1f, RZ ;  /* 0x0000001f000b7819 */ /* 0x000fe800000006ff */
[----:B------:R-:W2:Y:S02]  /*5510*/  SYNCS.PHASECHK.TRANS64.TRYWAIT P2, [UR21+0x148], R11 ;  /* 0x0001480bff0075a7 */ /* 0x000ea40008041115 */
[----:B--2---:R-:W-:Y:S05]  /*5520*/  @!P2 BRA `(.L_x_102) ;  /* 0x0000005c004ca947 */ /* 0x004fea0003800000 */
.L_x_101:
[----:B------:R-:W-:Y:S05]  /*5530*/  @!P1 BRA `(.L_x_103) ;  /* 0x0000000000309947 */ /* 0x000fea0003800000 */
[----:B------:R-:W-:Y:S01]  /*5540*/  ISETP.NE.U32.AND P1, PT, R2, RZ, PT ;  /* 0x000000ff0200720c */ /* 0x000fe20003f25070 */
[----:B------:R-:W3:Y:S01]  /*5550*/  LDCU.64 UR4, c[0x0][0x358] ;  /* 0x00006b00ff0477ac */ /* 0x000ee20008000a00 */
[----:B------:R-:W-:Y:S02]  /*5560*/  IMAD.MOV.U32 R80, RZ, RZ, 0x1 ;  /* 0x00000001ff507424 */ /* 0x000fe400078e00ff */
[----:B------:R-:W-:Y:S11]  /*5570*/  ISETP.NE.AND.EX P1, PT, R3, RZ, PT, P1 ;  /* 0x000000ff0300720c */ /* 0x000ff60003f25310 */
[----:B------:R-:W-:Y:S02]  /*5580*/  @!UPT UIADD3 URZ, UPT, UPT, URZ, URZ, URZ ;  /* 0x000000fffffff290 */ /* 0x000fe4000fffe0ff */
[----:B--2---:R-:W2:Y:S01]  /*5590*/  @P1 LDC.64 R10, c[0x0][0x888] ;  /* 0x00022200ff0a1b82 */ /* 0x004ea20000000a00 */
[----:B------:R-:W-:Y:S04]  /*55a0*/  @P1 IMAD R0, R4, UR36, RZ ;  /* 0x0000002404001c24 */ /* 0x000fe8000f8e02ff */
[----:B--2---:R-:W-:Y:S04]  /*55b0*/  @P1 IMAD.WIDE R10, R0, 0x4, R10 ;  /* 0x00000004000a1825 */ /* 0x004fe800078e020a */
[----:B------:R-:W-:Y:S01]  /*55c0*/  HFMA2 R0, -RZ, RZ, 0, 5.9604644775390625e-08 ;  /* 0x00000001ff007431 */ /* 0x000fe200000001ff */
[----:B---3-5:R3:W5:Y:S04]  /*55d0*/  @P1 LDG.E R41, desc[UR4][R10.64] ;  /* 0x000000040a291981 */ /* 0x028768000c1e1900 */
[----:B------:R-:W-:Y:S01]  /*55e0*/  @!P1 PRMT R80, R0, 0x7610, R80 ;  /* 0x0000761000509816 */ /* 0x000fe20000000050 */
[----:B---3--:R-:W4:Y:S06]  /*55f0*/  @!P1 LDC R41, c[0x0][0x880] ;  /* 0x00022000ff299b82 */ /* 0x008f2c0000000800 */
.L_x_103:
[----:B----45:R-:W-:Y:S01]  /*5600*/  @!P0 FSETP.EQ.AND P1, PT, R41, RZ, PT ;  /* 0x000000ff2900820b */ /* 0x030fe20003f22000 */
[----:B------:R-:W-:Y:S01]  /*5610*/  @!UPT UIADD3 URZ, UPT, UPT, URZ, URZ, URZ ;  /* 0x000000fffffff290 */ /* 0x000fe2000fffe0ff */
[----:B------:R-:W-:Y:S11]  /*5620*/  @!P0 BRA `(.L_x_104) ;  /* 0x0000000000188947 */ /* 0x000ff60003800000 */
[----:B------:R-:W-:Y:S02]  /*5630*/  LOP3.LUT P0, RZ, R80, 0xff, RZ, 0xc0, !PT ;  /* 0x000000ff50ff7812 */ /* 0x000fe4000780c0ff */
[----:B------:R-:W-:Y:S04]  /*5640*/  ISETP.NE.U32.AND P1, PT, R2, RZ, PT ;  /* 0x000000ff0200720c */ /* 0x000fe80003f25070 */
[----:B------:R-:W-:Y:S04]  /*5650*/  ISETP.NE.AND.EX P1, PT, R3, RZ, PT, P1 ;  /* 0x000000ff0300720c */ /* 0x000fe80003f25310 */
[----:B------:R-:W-:Y:S03]  /*5660*/  PLOP3.LUT P1, PT, P1, PT, PT, 0x8, 0x80 ;  /* 0x000000000080781c */ /* 0x000fe60000f2e170 */
[----:B------:R-:W-:Y:S11]  /*5670*/  @P0 FSETP.EQ.AND P1, PT, R41, RZ, PT ;  /* 0x000000ff2900020b */ /* 0x000ff60003f22000 */
[----:B------:R-:W-:Y:S02]  /*5680*/  @!UPT UIADD3 URZ, UPT, UPT, URZ, URZ, URZ ;  /* 0x000000fffffff290 */ /* 0x000fe4000fffe0ff */
.L_x_104:
[----:B------:R-:W3:Y:S01]  /*5690*/  SYNCS.PHASECHK.TRANS64.TRYWAIT P2, [UR21+0x120], R9 ;  /* 0x00012009ff0075a7 */ /* 0x000ee20008041115 */
[----:B------:R-:W-:Y:S04]  /*56a0*/  ELECT P0, URZ, PT ;  /* 0x0000000000ff782f */ /* 0x000fe80003800000 */
[----:B------:R-:W-:Y:S11]  /*56b0*/  PLOP3.LUT P1, PT, P1, P0, PT, 0xf2, 0x2f ;  /* 0x00000000002f781c */ /* 0x000ff60000f21e72 */
[----:B------:R-:W-:Y:S02]  /*56c0*/  @!UPT UIADD3 URZ, UPT, UPT, URZ, URZ, URZ ;  /* 0x000000fffffff290 */ /* 0x000fe4000fffe0ff */
[----:B------:R-:W-:Y:S05]  /*56d0*/  @!P1 IADD3 R8, P0, PT, R16, 0x580, RZ ;  /* 0x0000058010089810 */ /* 0x000fea0007f1e0ff */
[----:B------:R-:W-:Y:S01]  /*56e0*/  @!P1 IMAD.X R6, RZ, RZ, R17, P0 ;  /* 0x000000ffff069224 */ /* 0x000fe200000e0611 */
[----:B---3--:R-:W-:Y:S07]  /*56f0*/  @!P2 BRA `(.L_x_105) ;  /* 0x0000005800f0a947 */ /* 0x008fee0003800000 */
.L_x_219:
[----:B------:R-:W-:Y:S01]  /*5700*/  @!P1 R2UR UR5, R8 ;  /* 0x00000000080592ca */ /* 0x000fe200000e0000 */
[----:B------:R-:W-:Y:S01]  /*5710*/  VOTEU.ALL UP0, P1 ;  /* 0x0000000000ff7886 */ /* 0x000fe20000800000 */
[----:B------:R-:W-:Y:S01]  /*5720*/  @!P1 R2UR UR4, R6 ;  /* 0x00000000060492ca */ /* 0x000fe200000e0000 */
[----:B------:R-:W-:Y:S01]  /*5730*/  UMOV UR6, 0x0 ;  /* 0x0000000000067882 */ /* 0x000fe20000000000 */
[----:B------:R-:W-:Y:S01]  /*5740*/  UMOV UR7, 0x10000000 ;  /* 0x1000000000077882 */ /* 0x000fe20000000000 */
[----:B------:R-:W-:Y:S01]  /*5750*/  UMOV UR44, UR36 ;  /* 0x00000024002c7c82 */ /* 0x000fe20008000000 */
[----:B------:R-:W-:Y:S01]  /*5760*/  @!UP0 UIADD3 UR40, UPT, UPT, UR21, 0x400, URZ ;  /* 0x0000040015288890 */ /* 0x000fe2000fffe0ff */
[----:B--2---:R-:W-:Y:S01]  /*5770*/  @!P1 IMAD.MOV.U32 R0, RZ, RZ, 0x2000 ;  /* 0x00002000ff009424 */ /* 0x004fe200078e00ff */
[----:B------:R-:W-:Y:S01]  /*5780*/  @!UP0 UIADD3 UR10, UPT, UPT, UR42, 0x80, URZ ;  /* 0x000000802a0a8890 */ /* 0x000fe2000fffe0ff */
[----:B------:R-:W-:Y:S01]  /*5790*/  @!P1 IADD3 R8, P0, PT, R16, 0x580, RZ ;  /* 0x0000058010089810 */ /* 0x000fe20007f1e0ff */
[----:B------:R-:W-:Y:S01]  /*57a0*/  @!UP0 UIADD3 UR8, UPT, UPT, UR21, 0x1400, URZ ;  /* 0x0000140015088890 */ /* 0x000fe2000fffe0ff */
[----:B------:R-:W-:Y:S02]  /*57b0*/  VOTEU.ALL UP0, P1 ;  /* 0x0000000000ff7886 */ /* 0x000fe40000800000 */
[----:B------:R-:W-:Y:S01]  /*57c0*/  IMAD.U32 R10, RZ, RZ, UR5 ;  /* 0x00000005ff0a7e24 */ /* 0x000fe2000f8e00ff */
[----:B------:R-:W-:Y:S01]  /*57d0*/  UMOV UR9, UR41 ;  /* 0x0000002900097c82 */ /* 0x000fe20008000000 */
[----:B------:R-:W-:Y:S01]  /*57e0*/  IMAD.U32 R11, RZ, RZ, UR4 ;  /* 0x00000004ff0b7e24 */ /* 0x000fe2000f8e00ff */
[----:B------:R-:W-:Y:S01]  /*57f0*/  UMOV UR11, UR43 ;  /* 0x0000002b000b7c82 */ /* 0x000fe20008000000 */
[----:B------:R-:W-:Y:S01]  /*5800*/  UMOV UR12, UR36 ;  /* 0x00000024000c7c82 */ /* 0x000fe20008000000 */
[----:B------:R-:W-:Y:S01]  /*5810*/  @!P1 R2UR UR4, R10 ;  /* 0x000000000a0492ca */ /* 0x000fe200000e0000 */
[----:B------:R-:W-:Y:S01]  /*5820*/  @!P1 IMAD.X R6, RZ, RZ, R17, P0 ;  /* 0x000000ffff069224 */ /* 0x000fe200000e0611 */
[----:B------:R-:W-:Y:S11]  /*5830*/  @!P1 R2UR UR5, R11 ;  /* 0x000000000b0592ca */ /* 0x000ff600000e0000 */
[----:B------:R-:W-:Y:S02]  /*5840*/  @!UPT UIADD3 URZ, UPT, UPT, URZ, URZ, URZ ;  /* 0x000000fffffff290 */ /* 0x000fe4000fffe0ff */
[----:B------:R2:W-:Y:S01]  /*5850*/  @!UP0 UTMALDG.3D [UR40], [UR4], desc[UR6] ;  /* 0x00000628040085b4 */ /* 0x0005e20008011000 */
[----:B------:R-:W-:Y:S05]  /*5860*/  VOTEU.ALL UP0, P1 ;  /* 0x0000000000ff7886 */ /* 0x000fea0000800000 */
[----:B------:R2:W-:Y:S01]  /*5870*/  @!UP0 UTMALDG.3D [UR8], [UR4], desc[UR6] ;  /* 0x00000608040085b4 */ /* 0x0005e20008011000 */
[----:B------:R2:W-:Y:S01]  /*5880*/  @!P1 SYNCS.ARRIVE.TRANS64.RED.A0TR RZ, [UR21+0x100], R0 ;  /* 0x00010000ffff99a7 */ /* 0x0005e20008300415 */
[----:B------:R-:W-:Y:S01]  /*5890*/  SYNCS.ARRIVE.TRANS64.RED.A1T0 RZ, [UR46], RZ ;  /* 0x000000ffffff79a7 */ /* 0x000fe2000810042e */
[----:B------:R-:W3:Y:S02]  /*58a0*/  SYNCS.PHASECHK.TRANS64.TRYWAIT P2, [UR21+0x128], R9 ;  /* 0x00012809ff0075a7 */ /* 0x000ee40008041115 */
[----:B--23--:R-:W-:Y:S05]  /*58b0*/  @!P2 BRA `(.L_x_106) ;  /* 0x000000580098a947 */ /* 0x00cfea0003800000 */
.L_x_221:
        /* <DEDUP_REMOVED lines=10> */
[----:B------:R-:W-:Y:S02]  /*5960*/  @!UP0 UIADD3 UR10, UPT, UPT, UR42, 0xa0, URZ ;  /* 0x000000a02a0a8890 */ /* 0x000fe4000fffe0ff */
[----:B------:R-:W-:Y:S01]  /*5970*/  @!UP0 UIADD3 UR8, UPT, UPT, UR21, 0x3400, URZ ;  /* 0x0000340015088890 */ /* 0x000fe2000fffe0ff */
[----:B------:R-:W-:Y:S01]  /*5980*/  IMAD.U32 R10, RZ, RZ, UR5 ;  /* 0x00000005ff0a7e24 */ /* 0x000fe2000f8e00ff */
[----:B------:R-:W-:Y:S01]  /*5990*/  VOTEU.ALL UP0, P1 ;  /* 0x0000000000ff7886 */ /* 0x000fe20000800000 */
[----:B------:R-:W-:Y:S01]  /*59a0*/  IMAD.U32 R11, RZ, RZ, UR4 ;  /* 0x00000004ff0b7e24 */ /* 0x000fe2000f8e00ff */
[----:B------:R-:W-:Y:S01]  /*59b0*/  UMOV UR9, UR33 ;  /* 0x0000002100097c82 */ /* 0x000fe20008000000 */
[----:B------:R-:W-:Y:S01]  /*59c0*/  UMOV UR11, UR43 ;  /* 0x0000002b000b7c82 */ /* 0x000fe20008000000 */
[----:B------:R-:W-:Y:S01]  /*59d0*/  @!P1 R2UR UR4, R10 ;  /* 0x000000000a0492ca */ /* 0x000fe200000e0000 */
[----:B------:R-:W-:Y:S01]  /*59e0*/  UMOV UR12, UR36 ;  /* 0x00000024000c7c82 */ /* 0x000fe20008000000 */
[----:B------:R-:W-:Y:S01]  /*59f0*/  @!P1 R2UR UR5, R11 ;  /* 0x000000000b0592ca */ /* 0x000fe200000e0000 */
[----:B------:R-:W-:Y:S11]  /*5a00*/  @!P1 IMAD.X R6, RZ, RZ, R17, P0 ;  /* 0x000000ffff069224 */ /* 0x000ff600000e0611 */
[----:B------:R-:W-:Y:S01]  /*5a10*/  @!UPT UIADD3 URZ, UPT, UPT, URZ, URZ, URZ ;  /* 0x000000fffffff290 */ /* 0x000fe2000fffe0ff */
[----:B------:R2:W-:Y:S01]  /*5a20*/  @!UP0 UTMALDG.3D [UR32], [UR4], desc[UR6] ;  /* 0x00000620040085b4 */ /* 0x0005e20008011000 */
[----:B------:R-:W-:Y:S05]  /*5a30*/  VOTEU.ALL UP0, P1 ;  /* 0x0000000000ff7886 */ /* 0x000fea0000800000 */
[----:B------:R2:W-:Y:S01]  /*5a40*/  @!UP0 UTMALDG.3D [UR8], [UR4], desc[UR6] ;  /* 0x00000608040085b4 */ /* 0x0005e20008011000 */
[----:B------:R2:W-:Y:S01]  /*5a50*/  @!P1 SYNCS.ARRIVE.TRANS64.RED.A0TR RZ, [UR21+0x108], R0 ;  /* 0x00010800ffff99a7 */ /* 0x0005e20008300415 */
[----:B------:R-:W-:Y:S01]  /*5a60*/  SYNCS.ARRIVE.TRANS64.RED.A1T0 RZ, [UR39], RZ ;  /* 0x000000ffffff79a7 */ /* 0x000fe20008100427 */
[----:B------:R-:W3:Y:S02]  /*5a70*/  SYNCS.PHASECHK.TRANS64.TRYWAIT P2, [UR21+0x130], R9 ;  /* 0x00013009ff0075a7 */ /* 0x000ee40008041115 */
[----:B--23--:R-:W-:Y:S05]  /*5a80*/  @!P2 BRA `(.L_x_107) ;  /* 0x00000058003ca947 */ /* 0x00cfea0003800000 */
.L_x_223:
        /* <DEDUP_REMOVED lines=9> */
[----:B------:R-:W-:Y:S01]  /*5b20*/  VIADD R14, R14, 0x1 ;  /* 0x000000010e0e7836 */ /* 0x000fe20000000000 */
        /* <DEDUP_REMOVED lines=10> */
[----:B------:R-:W-:Y:S11]  /*5bd0*/  UMOV UR12, UR36 ;  /* 0x00000024000c7c82 */ /* 0x000ff60008000000 */
        /* <DEDUP_REMOVED lines=8> */
.L_x_225:
[----:B------:R-:W-:Y:S01]  /*5c60*/  UPLOP3.LUT UP2, UPT, UPT, UPT, UPT, 0x80, 0x8 ;  /* 0x000000000008789c */ /* 0x000fe20003f4f070 */
[----:B------:R-:W-:Y:S01]  /*5c70*/  @!P1 IADD3 R6, P0, PT, R16, 0x580, RZ ;  /* 0x0000058010069810 */ /* 0x000fe20007f1e0ff */
[----:B------:R-:W-:Y:S01]  /*5c80*/  UMOV UR6, 0x0 ;  /* 0x0000000000067882 */ /* 0x000fe20000000000 */
[----:B------:R-:W-:Y:S01]  /*5c90*/  UMOV UR7, 0x10000000 ;  /* 0x1000000000077882 */ /* 0x000fe20000000000 */
[----:B------:R-:W-:Y:S01]  /*5ca0*/  VOTEU.ALL UP0, P1 ;  /* 0x0000000000ff7886 */ /* 0x000fe20000800000 */
[----:B------:R-:W-:Y:S01]  /*5cb0*/  @!P1 R2UR UR5, R6 ;  /* 0x00000000060592ca */ /* 0x000fe200000e0000 */
[----:B--2---:R-:W-:Y:S01]  /*5cc0*/  @!P1 IMAD.X R0, RZ, RZ, R17, P0 ;  /* 0x000000ffff009224 */ /* 0x004fe200000e0611 */
[----:B------:R-:W-:Y:S01]  /*5cd0*/  UMOV UR19, UR43 ;  /* 0x0000002b00137c82 */ /* 0x000fe20008000000 */
[----:B------:R-:W-:Y:S01]  /*5ce0*/  UMOV UR20, UR36 ;  /* 0x0000002400147c82 */ /* 0x000fe20008000000 */
[----:B------:R-:W-:Y:S01]  /*5cf0*/  @!UP0 UIADD3 UR18, UPT, UPT, UR42, 0x60, URZ ;  /* 0x000000602a128890 */ /* 0x000fe2000fffe0ff */
[----:B------:R-:W-:Y:S01]  /*5d00*/  R2UR UR26, R82 ;  /* 0x00000000521a72ca */ /* 0x000fe200000e0000 */
[----:B------:R-:W-:Y:S01]  /*5d10*/  @!UP0 UIADD3 UR16, UPT, UPT, UR21, 0x6400, URZ ;  /* 0x0000640015108890 */ /* 0x000fe2000fffe0ff */
[----:B------:R-:W-:Y:S01]  /*5d20*/  @!P1 R2UR UR4, R0 ;  /* 0x00000000000492ca */ /* 0x000fe200000e0000 */
[----:B------:R-:W-:Y:S01]  /*5d30*/  @!UP0 UIADD3 UR17, UPT, UPT, UR21, 0x118, URZ ;  /* 0x0000011815118890 */ /* 0x000fe2000fffe0ff */
[----:B------:R-:W-:Y:S01]  /*5d40*/  R2UR UR24, R83 ;  /* 0x00000000531872ca */ /* 0x000fe200000e0000 */
[----:B------:R-:W-:Y:S01]  /*5d50*/  @!UP0 UIADD3 UR10, UPT, UPT, UR42, 0xe0, URZ ;  /* 0x000000e02a0a8890 */ /* 0x000fe2000fffe0ff */
[----:B------:R-:W-:Y:S01]  /*5d60*/  ISETP.NE.AND P0, PT, R14, 0x2, PT ;  /* 0x000000020e00780c */ /* 0x000fe20003f05270 */
[----:B------:R-:W-:Y:S01]  /*5d70*/  @!UP0 UIADD3 UR8, UPT, UPT, UR21, 0x7400, URZ ;  /* 0x0000740015088890 */ /* 0x000fe2000fffe0ff */
[----:B------:R-:W-:Y:S01]  /*5d80*/  IMAD.U32 R8, RZ, RZ, UR5 ;  /* 0x00000005ff087e24 */ /* 0x000fe2000f8e00ff */
[----:B------:R-:W-:Y:S01]  /*5d90*/  VOTEU.ALL UP0, P1 ;  /* 0x0000000000ff7886 */ /* 0x000fe20000800000 */
[----:B------:R-:W-:Y:S01]  /*5da0*/  UMOV UR11, UR43 ;  /* 0x0000002b000b7c82 */ /* 0x000fe20008000000 */
[----:B------:R-:W-:Y:S01]  /*5db0*/  UMOV UR12, UR36 ;  /* 0x00000024000c7c82 */ /* 0x000fe20008000000 */
[----:B------:R-:W-:Y:S01]  /*5dc0*/  UMOV UR9, UR17 ;  /* 0x0000001100097c82 */ /* 0x000fe20008000000 */
[----:B------:R-:W-:Y:S01]  /*5dd0*/  SEL R0, RZ, 0x1, P0 ;  /* 0x00000001ff007807 */ /* 0x000fe20000000000 */
[----:B------:R-:W-:Y:S01]  /*5de0*/  UIADD3 UR32, UPT, UPT, UR13, UR26, URZ ;  /* 0x0000001a0d207290 */ /* 0x000fe2000fffe0ff */
[----:B------:R-:W-:Y:S01]  /*5df0*/  IMAD.U32 R9, RZ, RZ, UR4 ;  /* 0x00000004ff097e24 */ /* 0x000fe2000f8e00ff */
[----:B------:R-:W-:Y:S01]  /*5e00*/  @!P1 R2UR UR4, R8 ;  /* 0x00000000080492ca */ /* 0x000fe200000e0000 */
[----:B------:R-:W-:Y:S01]  /*5e10*/  UMOV UR36, UR29 ;  /* 0x0000001d00247c82 */ /* 0x000fe20008000000 */
[----:B------:R-:W-:Y:S02]  /*5e20*/  LOP3.LUT R13, R13, R0, RZ, 0x3c, !PT ;  /* 0x000000000d0d7212 */ /* 0x000fe400078e3cff */
[----:B------:R-:W-:Y:S02]  /*5e30*/  @!P1 R2UR UR5, R9 ;  /* 0x00000000090592ca */ /* 0x000fe400000e0000 */
[----:B------:R-:W-:Y:S02]  /*5e40*/  LOP3.LUT R15, R15, 0x1, RZ, 0x3c, !PT ;  /* 0x000000010f0f7812 */ /* 0x000fe400078e3cff */
[----:B------:R-:W-:Y:S09]  /*5e50*/  SEL R14, R14, RZ, P0 ;  /* 0x000000ff0e0e7207 */ /* 0x000ff20000000000 */
[----:B------:R2:W-:Y:S01]  /*5e60*/  @!UP0 UTMALDG.3D [UR16], [UR4], desc[UR6] ;  /* 0x00000610040085b4 */ /* 0x0005e20008011000 */
[----:B------:R-:W-:Y:S05]  /*5e70*/  VOTEU.ALL UP0, P1 ;  /* 0x0000000000ff7886 */ /* 0x000fea0000800000 */
[----:B------:R3:W-:Y:S01]  /*5e80*/  @!UP0 UTMALDG.3D [UR8], [UR4], desc[UR6] ;  /* 0x00000608040085b4 */ /* 0x0007e20008011000 */
[----:B------:R3:W-:Y:S01]  /*5e90*/  @!P1 SYNCS.ARRIVE.TRANS64.RED.A0TR RZ, [UR21+0x118], R7 ;  /* 0x00011807ffff99a7 */ /* 0x0007e20008300415 */
[----:B------:R-:W-:Y:S01]  /*5ea0*/  SYNCS.ARRIVE.TRANS64.RED.A1T0 RZ, [UR37], RZ ;  /* 0x000000ffffff79a7 */ /* 0x000fe20008100425 */
[----:B--2---:R-:W-:Y:S01]  /*5eb0*/  UIADD3 UR20, UPT, UPT, UR14, UR24, URZ ;  /* 0x000000180e147290 */ /* 0x004fe2000fffe0ff */
[----:B------:R-:W-:Y:S11]  /*5ec0*/  BRA.U UP1, `(.L_x_109) ;  /* 0xfffffff101047547 */ /* 0x000ff6000b83ffff */
[----:B------:R-:W-:-:S04]  /*5ed0*/  SHF.L.U32 R3, R15, 0x1f, RZ ;  /* 0x0000001f0f037819 */ /* 0x000fc800000006ff */
[----:B------:R-:W2:Y:S02]  /*5ee0*/  SYNCS.PHASECHK.TRANS64.TRYWAIT P0, [UR21+0x120], R3 ;  /* 0x00012003ff0075a7 */ /* 0x000ea40008001115 */
[----:B--2---:R-:W-:Y:S05]  /*5ef0*/  @!P0 BRA `(.L_x_110) ;  /* 0x0000005400508947 */ /* 0x004fea0003800000 */
.L_x_227:
[----:B------:R-:W4:Y:S02]  /*5f00*/  SYNCS.PHASECHK.TRANS64.TRYWAIT P0, [UR21+0x128], R3 ;  /* 0x00012803ff0075a7 */ /* 0x000f240008001115 */
[----:B----4-:R-:W-:Y:S05]  /*5f10*/  @!P0 BRA `(.L_x_111) ;  /* 0x0000005400608947 */ /* 0x010fea0003800000 */
.L_x_229:
[----:B------:R-:W4:Y:S02]  /*5f20*/  SYNCS.PHASECHK.TRANS64.TRYWAIT P0, [UR21+0x130], R3 ;  /* 0x00013003ff0075a7 */ /* 0x000f240008001115 */
[----:B----4-:R-:W-:Y:S05]  /*5f30*/  @!P0 BRA `(.L_x_112) ;  /* 0x0000005400708947 */ /* 0x010fea0003800000 */
.L_x_231:
[----:B--2---:R-:W-:-:S07]  /*5f40*/  MOV R0, UR21 ;  /* 0x0000001500007c02 */ /* 0x004fce0008000f00 */
.L_x_113:
[----:B--2---:R-:W-:-:S04]  /*5f50*/  SHF.L.U32 R3, R15, 0x1f, RZ ;  /* 0x0000001f0f037819 */ /* 0x004fc800000006ff */
[----:B------:R2:W4:Y:S03]  /*5f60*/  SYNCS.PHASECHK.TRANS64.TRYWAIT P0, [R0+URZ+0x138], R3 ;  /* 0x00013803000075a7 */ /* 0x00052600080011ff */
[----:B----4-:R-:W-:Y:S05]  /*5f70*/  @!P0 NANOSLEEP.SYNCS 0x989680 ;  /* 0x009896800000895d */ /* 0x010fea0003900000 */
[----:B------:R-:W4:Y:S02]  /*5f80*/  @!P0 SYNCS.PHASECHK.TRANS64 P0, [R0+URZ+0x138], R3 ;  /* 0x00013803000085a7 */ /* 0x000f2400080010ff */
[----:B-1-34-:R-:W-:Y:S05]  /*5f90*/  @P0 EXIT ;  /* 0x000000000000094d */ /* 0x01afea0003800000 */
[----:B------:R-:W-:Y:S05]  /*5fa0*/  BRA `(.L_x_113) ;  /* 0xfffffffc00e87947 */ /* 0x000fea000383ffff */
.L_x_98:
[----:B------:R-:W-:-:S06]  /*5fb0*/  UISETP.GE.AND UP0, UPT, UR13, 0x4, UPT ;  /* 0x000000040d00788c */ /* 0x000fcc000bf06270 */
[----:B------:R-:W-:-:S13]  /*5fc0*/  PLOP3.LUT P0, PT, PT, PT, UP0, 0x80, 0x8 ;  /* 0x000000000008781c */ /* 0x000fda0003f0f008 */
[----:B------:R-:W-:Y:S05]  /*5fd0*/  @!P0 EXIT ;  /* 0x000000000000894d */ /* 0x000fea0003800000 */
[----:B------:R-:W1:Y:S08]  /*5fe0*/  S2UR UR4, SR_CgaCtaId ;  /* 0x00000000000479c3 */ /* 0x000e700000008800 */
[----:B------:R-:W-:Y:S01]  /*5ff0*/  BAR.SYNC.DEFER_BLOCKING 0x6, 0xa0 ;  /* 0x0182800000007b1d */ /* 0x000fe20000010000 */
[----:B------:R-:W-:Y:S01]  /*6000*/  IMAD.SHL.U32 R3, R95, 0x20, RZ ;  /* 0x000000205f037824 */ /* 0x000fe200078e00ff */
[C---:B------:R-:W-:Y:S01]  /*6010*/  SHF.L.U32 R4, R81.reuse, 0x15, RZ ;  /* 0x0000001551047819 */ /* 0x040fe200000006ff */
[----:B------:R-:W-:Y:S01]  /*6020*/  IMAD.SHL.U32 R5, R81, 0x400, RZ ;  /* 0x0000040051057824 */ /* 0x000fe200078e00ff */
[C---:B------:R-:W-:Y:S01]  /*6030*/  LOP3.LUT R96, R95.reuse, 0x60, RZ, 0xc0, !PT ;  /* 0x000000605f607812 */ /* 0x040fe200078ec0ff */
[----:B------:R-:W-:Y:S01]  /*6040*/  IMAD.SHL.U32 R2, R95, 0x4, RZ ;  /* 0x000000045f027824 */ /* 0x000fe200078e00ff */
[----:B------:R-:W-:-:S02]  /*6050*/  UMOV UR43, 0x400 ;  /* 0x00000400002b7882 */ /* 0x000fc40000000000 */
[----:B------:R-:W2:Y:S01]  /*6060*/  LDC.64 R78, c[0x0][0x8b0] ;  /* 0x00022c00ff4e7b82 */ /* 0x000ea20000000a00 */
[----:B------:R-:W-:Y:S01]  /*6070*/  LOP3.LUT R94, R3, 0xb20, RZ, 0xc0, !PT ;  /* 0x00000b20035e7812 */ /* 0x000fe200078ec0ff */
[----:B------:R-:W-:Y:S01]  /*6080*/  IMAD.U32 R37, R95, 0x10000, RZ ;  /* 0x000100005f257824 */ /* 0x000fe200078e00ff */
[----:B------:R-:W-:Y:S01]  /*6090*/  LOP3.LUT R3, R3, 0xc0, RZ, 0xc0, !PT ;  /* 0x000000c003037812 */ /* 0x000fe200078ec0ff */
[----:B------:R-:W-:Y:S01]  /*60a0*/  HFMA2 R36, -RZ, RZ, 0, 0 ;  /* 0x00000000ff247431 */ /* 0x000fe200000001ff */
[----:B------:R-:W-:Y:S01]  /*60b0*/  LOP3.LUT R94, R94, 0x400, R5, 0xf8, !PT ;  /* 0x000004005e5e7812 */ /* 0x000fe200078ef805 */
[----:B------:R-:W-:Y:S01]  /*60c0*/  IMAD.MOV.U32 R91, RZ, RZ, 0x1 ;  /* 0x00000001ff5b7424 */ /* 0x000fe200078e00ff */
[----:B------:R-:W-:Y:S01]  /*60d0*/  LOP3.LUT R3, R3, 0x18, R2, 0xf8, !PT ;  /* 0x0000001803037812 */ /* 0x000fe200078ef802 */
[----:B------:R-:W3:Y:S01]  /*60e0*/  LDC.64 R76, c[0x0][0x8a8] ;  /* 0x00022a00ff4c7b82 */ /* 0x000ee20000000a00 */
[----:B------:R-:W-:Y:S01]  /*60f0*/  LOP3.LUT R4, R4, 0x200000, RZ, 0xc0, !PT ;  /* 0x0020000004047812 */ /* 0x000fe200078ec0ff */
[----:B------:R-:W-:Y:S01]  /*6100*/  IMAD.MOV.U32 R90, RZ, RZ, RZ ;  /* 0x000000ffff5a7224 */ /* 0x000fe200078e00ff */
[----:B------:R-:W-:Y:S01]  /*6110*/  LOP3.LUT R94, R94, R3, RZ, 0xfc, !PT ;  /* 0x000000035e5e7212 */ /* 0x000fe200078efcff */
[----:B------:R-:W-:Y:S01]  /*6120*/  IMAD.MOV.U32 R87, RZ, RZ, RZ ;  /* 0x000000ffff577224 */ /* 0x000fe200078e00ff */
[----:B------:R-:W-:Y:S01]  /*6130*/  LOP3.LUT R93, R95, 0x2, RZ, 0xc0, !PT ;  /* 0x000000025f5d7812 */ /* 0x000fe200078ec0ff */
[----:B------:R-:W4:Y:S01]  /*6140*/  LDCU UR59, c[0x0][0x370] ;  /* 0x00006e00ff3b77ac */ /* 0x000f220008000800 */
[----:B------:R-:W-:-:S02]  /*6150*/  LOP3.LUT R37, R4, 0x400000, R37, 0xf8, !PT ;  /* 0x0040000004257812 */ /* 0x000fc400078ef825 */
[----:B------:R-:W-:Y:S01]  /*6160*/  LOP3.LUT R95, R95, 0x4, RZ, 0xc0, !PT ;  /* 0x000000045f5f7812 */ /* 0x000fe200078ec0ff */
[----:B-1----:R-:W-:Y:S01]  /*6170*/  ULEA UR43, UR4, UR43, 0x18 ;  /* 0x0000002b042b7291 */ /* 0x002fe2000f8ec0ff */
[----:B------:R-:W-:Y:S01]  /*6180*/  MOV R89, RZ ;  /* 0x000000ff00597202 */ /* 0x000fe20000000f00 */
[----:B------:R-:W1:Y:S02]  /*6190*/  LDCU UR42, c[0x0][0xb0c] ;  /* 0x00016180ff2a77ac */ /* 0x000e640008000800 */
[----:B------:R-:W-:Y:S01]  /*61a0*/  UIADD3 UR4, UPT, UPT, UR43, 0x400, URZ ;  /* 0x000004002b047890 */ /* 0x000fe2000fffe0ff */
[----:B------:R-:W1:Y:S04]  /*61b0*/  LDCU UR39, c[0x0][0xb30] ;  /* 0x00016600ff2777ac */ /* 0x000e680008000800 */
[----:B------:R-:W4:Y:S01]  /*61c0*/  LDS R0, [UR43+0x200] ;  /* 0x0002002bff007984 */ /* 0x000f220008000800 */
[----:B------:R-:W-:Y:S01]  /*61d0*/  MOV R85, UR4 ;  /* 0x0000000400557c02 */ /* 0x000fe20008000f00 */
[----:B------:R-:W1:Y:S04]  /*61e0*/  LDCU.64 UR56, c[0x0][0x888] ;  /* 0x00011100ff3877ac */ /* 0x000e680008000a00 */
[----:B------:R-:W-:Y:S01]  /*61f0*/  IMAD R94, R94, 0x2, R85 ;  /* 0x000000025e5e7824 */ /* 0x000fe200078e0255 */
[----:B------:R-:W1:Y:S03]  /*6200*/  LDCU.64 UR40, c[0x0][0xb28] ;  /* 0x00016500ff2877ac */ /* 0x000e660008000a00 */
[--C-:B------:R-:W-:Y:S01]  /*6210*/  IMAD R93, R93, -0x10, R94.reuse ;  /* 0xfffffff05d5d7824 */ /* 0x100fe200078e025e */
[----:B------:R-:W1:Y:S01]  /*6220*/  LDCU.64 UR62, c[0x0][0x890] ;  /* 0x00011200ff3e77ac */ /* 0x000e620008000a00 */
[----:B------:R-:W-:Y:S01]  /*6230*/  IMAD R92, R95, -0x10, R94 ;  /* 0xfffffff05f5c7824 */ /* 0x000fe200078e025e */
[----:B------:R-:W1:Y:S01]  /*6240*/  LDCU.128 UR52, c[0x0][0xb10] ;  /* 0x00016200ff3477ac */ /* 0x000e620008000c00 */
[----:B------:R-:W1:Y:S01]  /*6250*/  LDCU UR58, c[0x0][0x374] ;  /* 0x00006e80ff3a77ac */ /* 0x000e620008000800 */
[----:B------:R-:W-:Y:S01]  /*6260*/  UMOV UR47, URZ ;  /* 0x000000ff002f7c82 */ /* 0x000fe20008000000 */
[----:B------:R-:W-:Y:S01]  /*6270*/  UMOV UR46, URZ ;  /* 0x000000ff002e7c82 */ /* 0x000fe20008000000 */
[----:B-1234-:R-:W-:-:S07]  /*6280*/  IMAD.IADD R37, R0, 0x1, R37 ;  /* 0x0000000100257824 */ /* 0x01efce00078e0225 */
.L_x_157:
[----:B------:R-:W-:Y:S02]  /*6290*/  LEA R3, R87, UR43, 0x3 ;  /* 0x0000002b57037c11 */ /* 0x000fe4000f8e18ff */
[----:B------:R-:W-:Y:S02]  /*62a0*/  SHF.L.U32 R0, R89, 0x1f, RZ ;  /* 0x0000001f59007819 */ /* 0x000fe400000006ff */
[----:B------:R-:W-:Y:S02]  /*62b0*/  LEA R5, R87, UR43, 0x4 ;  /* 0x0000002b57057c11 */ /* 0x000fe4000f8e20ff */
[----:B-1----:R-:W1:Y:S02]  /*62c0*/  SYNCS.PHASECHK.TRANS64.TRYWAIT P0, [R3+URZ+0x150], R0 ;  /* 0x00015000030075a7 */ /* 0x002e6400080011ff */
[----:B-12---:R-:W-:Y:S05]  /*62d0*/  @!P0 BRA `(.L_x_114) ;  /* 0x0000005000a08947 */ /* 0x006fea0003800000 */
.L_x_232:
        /* <DEDUP_REMOVED lines=11> */
[----:B------:R-:W-:Y:S01]  /*6390*/  PLOP3.LUT P0, PT, PT, PT, UP1, 0x80, 0x8 ;  /* 0x000000000008781c */ /* 0x000fe20003f0f018 */
[----:B------:R-:W-:Y:S11]  /*63a0*/  UP2UR UR61, UPR, URZ, 0x2 ;  /* 0x00000002ff3d7883 */ /* 0x000ff60008000000 */
[----:B------:R-:W-:Y:S01]  /*63b0*/  @!UPT UIADD3 URZ, UPT, UPT, URZ, URZ, URZ ;  /* 0x000000fffffff290 */ /* 0x000fe2000fffe0ff */
[----:B-1----:R-:W-:Y:S02]  /*63c0*/  @P0 SHF.R.U32.HI R0, RZ, 0x10, R5 ;  /* 0x00000010ff000819 */ /* 0x002fe40000011605 */
        /* <DEDUP_REMOVED lines=12> */
[----:B------:R-:W2:Y:S01]  /*6490*/  LDCU UR12, c[0x0][0xb20] ;  /* 0x00016400ff0c77ac */ /* 0x000ea20008000800 */
[----:B------:R-:W-:Y:S02]  /*64a0*/  UIMAD.WIDE.U32 UR4, UR58, UR55, URZ ;  /* 0x000000373a0472a5 */ /* 0x000fe4000f8e00ff */
[----:B------:R-:W-:Y:S02]  /*64b0*/  UIMAD.WIDE.U32 UR6, UR59, UR52, URZ ;  /* 0x000000343b0672a5 */ /* 0x000fe4000f8e00ff */
[----:B------:R-:W-:Y:S02]  /*64c0*/  UISETP.NE.AND UP0, UPT, UR54, 0x1, UPT ;  /* 0x000000013600788c */ /* 0x000fe4000bf05270 */
[----:B------:R-:W-:Y:S02]  /*64d0*/  UIMAD.WIDE.U32 UR8, UR37, UR55, URZ ;  /* 0x00000037250872a5 */ /* 0x000fe4000f8e00ff */
[----:B------:R-:W-:Y:S02]  /*64e0*/  UIMAD.WIDE.U32 UR10, UR38, UR52, URZ ;  /* 0x00000034260a72a5 */ /* 0x000fe4000f8e00ff */
[----:B------:R-:W-:Y:S02]  /*64f0*/  UISETP.NE.AND UP1, UPT, UR42, 0x1, UPT ;  /* 0x000000012a00788c */ /* 0x000fe4000bf25270 */
[----:B------:R-:W-:Y:S01]  /*6500*/  UISETP.NE.AND UP2, UPT, UR45, 0x1, UPT ;  /* 0x000000012d00788c */ /* 0x000fe2000bf45270 */
[----:B------:R-:W-:Y:S02]  /*6510*/  UMOV UR4, UR5 ;  /* 0x0000000500047c82 */ /* 0x000fe40008000000 */
[----:B--2---:R-:W-:Y:S03]  /*6520*/  USHF.R.U32.HI UR5, URZ, UR12, UR4 ;  /* 0x0000000cff057299 */ /* 0x004fe60008011604 */
[----:B------:R-:W-:Y:S02]  /*6530*/  UMOV UR4, UR7 ;  /* 0x0000000700047c82 */ /* 0x000fe40008000000 */
[----:B------:R-:W-:Y:S02]  /*6540*/  USHF.R.U32.HI UR7, URZ, UR53, UR4 ;  /* 0x00000035ff077299 */ /* 0x000fe40008011604 */
[----:B------:R-:W-:Y:S02]  /*6550*/  USEL UR4, UR58, UR5, !UP0 ;  /* 0x000000053a047287 */ /* 0x000fe4000c000000 */
[----:B------:R-:W-:Y:S01]  /*6560*/  USEL UR7, UR59, UR7, !UP1 ;  /* 0x000000073b077287 */ /* 0x000fe2000c800000 */
[----:B------:R-:W-:Y:S01]  /*6570*/  UMOV UR5, UR9 ;  /* 0x0000000900057c82 */ /* 0x000fe20008000000 */
[----:B------:R-:W-:Y:S02]  /*6580*/  UIMAD.WIDE.U32 UR8, UR4, UR40, URZ ;  /* 0x00000028040872a5 */ /* 0x000fe4000f8e00ff */
[----:B------:R-:W-:Y:S03]  /*6590*/  USHF.R.U32.HI UR6, URZ, UR12, UR5 ;  /* 0x0000000cff067299 */ /* 0x000fe60008011605 */
[----:B------:R-:W-:Y:S01]  /*65a0*/  UMOV UR5, UR11 ;  /* 0x0000000b00057c82 */ /* 0x000fe20008000000 */
[----:B------:R-:W-:Y:S02]  /*65b0*/  UIMAD.WIDE.U32 UR10, UR7, UR40, URZ ;  /* 0x00000028070a72a5 */ /* 0x000fe4000f8e00ff */
[----:B------:R-:W-:Y:S02]  /*65c0*/  USHF.R.U32.HI UR12, URZ, UR53, UR5 ;  /* 0x00000035ff0c7299 */ /* 0x000fe40008011605 */
[----:B------:R-:W-:Y:S01]  /*65d0*/  USEL UR6, UR37, UR6, !UP0 ;  /* 0x0000000625067287 */ /* 0x000fe2000c000000 */
[----:B------:R-:W-:Y:S02]  /*65e0*/  UMOV UR5, UR9 ;  /* 0x0000000900057c82 */ /* 0x000fe40008000000 */
[----:B------:R-:W-:Y:S01]  /*65f0*/  UMOV UR10, UR11 ;  /* 0x0000000b000a7c82 */ /* 0x000fe20008000000 */
[----:B------:R-:W-:Y:S02]  /*6600*/  @UP2 USHF.R.U32.HI UR4, URZ, UR41, UR5 ;  /* 0x00000029ff042299 */ /* 0x000fe40008011605 */
[----:B------:R-:W-:Y:S02]  /*6610*/  @UP2 USHF.R.U32.HI UR7, URZ, UR41, UR10 ;  /* 0x00000029ff072299 */ /* 0x000fe4000801160a */
[----:B------:R-:W-:Y:S02]  /*6620*/  UIMAD UR4, UR45, UR4, URZ ;  /* 0x000000042d0472a4 */ /* 0x000fe4000f8e02ff */
        /* <DEDUP_REMOVED lines=8> */
[----:B------:R-:W-:Y:S02]  /*66b0*/  USEL UR11, UR6, UR4, !UP2 ;  /* 0x00000004060b7287 */ /* 0x000fe4000d000000 */
[----:B------:R-:W-:Y:S02]  /*66c0*/  UIADD3 UR8, UPT, UPT, -UR5, URZ, URZ ;  /* 0x000000ff05087290 */ /* 0x000fe4000fffe1ff */
[----:B------:R-:W-:Y:S01]  /*66d0*/  UIADD3 UR10, UPT, UPT, -UR11, URZ, URZ ;  /* 0x000000ff0b0a7290 */ /* 0x000fe2000fffe1ff */
[----:B------:R-:W-:Y:S01]  /*66e0*/  @!UP0 UMOV UR4, UR9 ;  /* 0x0000000900048c82 */ /* 0x000fe20008000000 */
[----:B------:R-:W-:Y:S02]  /*66f0*/  UIADD3 UR9, UPT, UPT, -UR6, URZ, URZ ;  /* 0x000000ff06097290 */ /* 0x000fe4000fffe1ff */
[----:B------:R-:W-:Y:S02]  /*6700*/  @!UP0 USHF.R.U32.HI UR4, URZ, UR41, UR4 ;  /* 0x00000029ff048299 */ /* 0x000fe40008011604 */
[----:B------:R-:W-:Y:S02]  /*6710*/  UIMAD UR10, UR45, UR10, UR6 ;  /* 0x0000000a2d0a72a4 */ /* 0x000fe4000f8e0206 */
[----:B------:R-:W-:Y:S04]  /*6720*/  @!UP0 USEL UR4, UR5, UR4, !UP2 ;  /* 0x0000000405048287 */ /* 0x000fe8000d000000 */
[----:B------:R-:W-:Y:S02]  /*6730*/  @!UP0 UIMAD UR10, UR7, UR10, UR4 ;  /* 0x0000000a070a82a4 */ /* 0x000fe4000f8e0204 */
[----:B------:R-:W-:Y:S02]  /*6740*/  @!UP0 UIADD3 UR11, UPT, UPT, UR11, -UR4, URZ ;  /* 0x800000040b0b8290 */ /* 0x000fe4000fffe0ff */
[----:B------:R-:W-:Y:S02]  /*6750*/  UIMAD UR7, UR42, UR8, UR38 ;  /* 0x000000082a0772a4 */ /* 0x000fe4000f8e0226 */
[----:B------:R-:W-:Y:S02]  /*6760*/  @!UP0 UIMAD UR6, UR11, UR45, UR5 ;  /* 0x0000002d0b0682a4 */ /* 0x000fe4000f8e0205 */
[----:B------:R-:W-:Y:S01]  /*6770*/  UIMAD UR4, UR54, UR9, UR37 ;  /* 0x00000009360472a4 */ /* 0x000fe2000f8e0225 */
[----:B------:R-:W-:Y:S02]  /*6780*/  @!UP0 UMOV UR5, UR10 ;  /* 0x0000000a00058c82 */ /* 0x000fe40008000000 */
[----:B------:R-:W-:Y:S02]  /*6790*/  UIMAD UR38, UR5, UR42, UR7 ;  /* 0x0000002a052672a4 */ /* 0x000fe4000f8e0207 */
[----:B------:R-:W-:Y:S11]  /*67a0*/  UIMAD UR37, UR6, UR54, UR4 ;  /* 0x00000036062572a4 */ /* 0x000ff6000f8e0204 */
[----:B------:R-:W-:Y:S01]  /*67b0*/  @!UPT UIADD3 URZ, UPT, UPT, URZ, URZ, URZ ;  /* 0x000000fffffff290 */ /* 0x000fe2000fffe0ff */
.L_x_115:
[----:B------:R-:W-:Y:S01]  /*67c0*/  UISETP.NE.AND UP0, UPT, UR39, 0x1, UPT ;  /* 0x000000012700788c */ /* 0x000fe2000bf05270 */
[----:B------:R-:W-:Y:S01]  /*67d0*/  LOP3.LUT P0, RZ, R85, 0x1b0, RZ, 0xc0, !PT ;  /* 0x000001b055ff7812 */ /* 0x000fe2000780c0ff */
[----:B------:R-:W-:Y:S01]  /*67e0*/  USHF.L.U32 UR50, UR20, 0x6, URZ ;  /* 0x0000000614327899 */ /* 0x000fe200080006ff */
[----:B------:R-:W-:Y:S01]  /*67f0*/  BSSY.RECONVERGENT B6, `(.L_x_116) ;  /* 0x0000034000067945 */ /* 0x000fe20003800200 */
[----:B------:R-:W-:Y:S01]  /*6800*/  USHF.L.U32 UR49, UR32, 0x8, URZ ;  /* 0x0000000820317899 */ /* 0x000fe200080006ff */
[----:B------:R-:W-:Y:S06]  /*6810*/  IADD3 R87, PT, PT, R87, 0x1, RZ ;  /* 0x0000000157577810 */ /* 0x000fec0007ffe0ff */
[----:B------:R-:W2:Y:S01]  /*6820*/  @!UP0 LDCU.128 UR12, c[0x0][0xb10] ;  /* 0x00016200ff0c87ac */ /* 0x000ea20008000c00 */
[----:B------:R-:W3:Y:S01]  /*6830*/  @!UP0 LDCU UR5, c[0x0][0xb0c] ;  /* 0x00016180ff0587ac */ /* 0x000ee20008000800 */
[----:B------:R-:W4:Y:S01]  /*6840*/  @!UP0 LDCU UR10, c[0x0][0xb20] ;  /* 0x00016400ff0a87ac */ /* 0x000f220008000800 */
[----:B--2---:R-:W-:Y:S02]  /*6850*/  UIMAD.WIDE.U32 UR8, UR38, UR12, URZ ;  /* 0x0000000c260872a5 */ /* 0x004fe4000f8e00ff */
[----:B------:R-:W-:Y:S02]  /*6860*/  UIMAD.WIDE.U32 UR6, UR37, UR15, URZ ;  /* 0x0000000f250672a5 */ /* 0x000fe4000f8e00ff */
[----:B------:R-:W-:Y:S03]  /*6870*/  @!UP0 UISETP.NE.AND UP1, UPT, UR14, 0x1, UPT ;  /* 0x000000010e00888c */ /* 0x000fe6000bf25270 */
[----:B------:R-:W-:Y:S01]  /*6880*/  @!UP0 UMOV UR4, UR9 ;  /* 0x0000000900048c82 */ /* 0x000fe20008000000 */
[----:B---3--:R-:W-:Y:S02]  /*6890*/  @!UP0 UISETP.NE.AND UP2, UPT, UR5, 0x1, UPT ;  /* 0x000000010500888c */ /* 0x008fe4000bf45270 */
[----:B------:R-:W-:Y:S01]  /*68a0*/  @!UP0 USHF.R.U32.HI UR4, URZ, UR13, UR4 ;  /* 0x0000000dff048299 */ /* 0x000fe20008011604 */
[----:B------:R-:W-:Y:S02]  /*68b0*/  @!UP0 UMOV UR6, UR7 ;  /* 0x0000000700068c82 */ /* 0x000fe40008000000 */
[----:B----4-:R-:W-:Y:S02]  /*68c0*/  @!UP0 USHF.R.U32.HI UR6, URZ, UR10, UR6 ;  /* 0x0000000aff068299 */ /* 0x010fe40008011606 */
[----:B------:R-:W-:Y:S02]  /*68d0*/  @!UP0 USEL UR7, UR38, UR4, !UP2 ;  /* 0x0000000426078287 */ /* 0x000fe4000d000000 */
[----:B------:R-:W-:Y:S04]  /*68e0*/  @!UP0 USEL UR6, UR37, UR6, !UP1 ;  /* 0x0000000625068287 */ /* 0x000fe8000c800000 */
[----:B------:R-:W-:Y:S02]  /*68f0*/  @!UP0 UIADD3 UR4, UPT, UPT, -UR7, UR6, URZ ;  /* 0x0000000607048290 */ /* 0x000fe4000fffe1ff */
[----:B------:R-:W-:Y:S02]  /*6900*/  @!UP0 UIADD3 UR6, UPT, UPT, UR7, -UR6, URZ ;  /* 0x8000000607068290 */ /* 0x000fe4000fffe0ff */
[----:B------:R-:W-:Y:S02]  /*6910*/  @!UP0 UIMAD UR38, UR4, UR5, UR38 ;  /* 0x00000005042682a4 */ /* 0x000fe4000f8e0226 */
[----:B------:R-:W-:Y:S01]  /*6920*/  @!UP0 UIMAD UR37, UR6, UR14, UR37 ;  /* 0x0000000e062582a4 */ /* 0x000fe2000f8e0225 */
[----:B------:R-:W-:Y:S11]  /*6930*/  @!P0 BRA `(.L_x_117) ;  /* 0x00000000007c8947 */ /* 0x000ff60003800000 */
[----:B------:R-:W2:Y:S01]  /*6940*/  LDCU.64 UR8, c[0x4][0x80] ;  /* 0x01001000ff0877ac */ /* 0x000ea20008000a00 */
[----:B------:R-:W-:Y:S01]  /*6950*/  MOV R2, 0x0 ;  /* 0x0000000000027802 */ /* 0x000fe20000000f00 */
[----:B------:R-:W-:Y:S02]  /*6960*/  HFMA2 R12, -RZ, RZ, 0, 5.9604644775390625e-08 ;  /* 0x00000001ff0c7431 */ /* 0x000fe400000001ff */
[----:B------:R-:W-:Y:S01]  /*6970*/  IMAD.MOV.U32 R8, RZ, RZ, 0x70 ;  /* 0x00000070ff087424 */ /* 0x000fe200078e00ff */
[----:B------:R3:W4:Y:S01]  /*6980*/  LDC.64 R14, c[0x4][R2] ;  /* 0x01000000020e7b82 */ /* 0x0007220000000a00 */
[----:B------:R-:W1:Y:S01]  /*6990*/  LDCU.64 UR6, c[0x4][0x88] ;  /* 0x01001100ff0677ac */ /* 0x000e620008000a00 */
[----:B------:R-:W-:Y:S01]  /*69a0*/  IMAD.MOV.U32 R13, RZ, RZ, RZ ;  /* 0x000000ffff0d7224 */ /* 0x000fe200078e00ff */
[----:B------:R-:W1:Y:S01]  /*69b0*/  LDCU.64 UR4, c[0x4][0x8] ;  /* 0x01000100ff0477ac */ /* 0x000e620008000a00 */
[----:B--2---:R-:W-:Y:S01]  /*69c0*/  MOV R5, UR9 ;  /* 0x0000000900057c02 */ /* 0x004fe20008000f00 */
[----:B------:R-:W-:Y:S01]  /*69d0*/  IMAD.U32 R4, RZ, RZ, UR8 ;  /* 0x00000008ff047e24 */ /* 0x000fe2000f8e00ff */
[----:B-1----:R-:W-:Y:S01]  /*69e0*/  MOV R7, UR7 ;  /* 0x0000000700077c02 */ /* 0x002fe20008000f00 */
[----:B------:R-:W-:Y:S01]  /*69f0*/  IMAD.U32 R6, RZ, RZ, UR6 ;  /* 0x00000006ff067e24 */ /* 0x000fe2000f8e00ff */
[----:B------:R-:W-:Y:S01]  /*6a00*/  MOV R11, UR5 ;  /* 0x00000005000b7c02 */ /* 0x000fe20008000f00 */
[----:B------:R-:W-:Y:S02]  /*6a10*/  IMAD.U32 R10, RZ, RZ, UR4 ;  /* 0x00000004ff0a7e24 */ /* 0x000fe4000f8e00ff */
[----:B------:R-:W-:Y:S07]  /*6a20*/  LEPC R20, `(.L_x_118) ;  /* 0x000000001014794e */ /* 0x000fee0000000000 */
[----:B---345:R-:W-:Y:S05]  /*6a30*/  CALL.ABS.NOINC R14 ;  /* 0x000000000e007343 */ /* 0x038fea0003c00000 */
.L_x_118:
[----:B------:R-:W1:Y:S01]  /*6a40*/  LDCU.64 UR8, c[0x4][0x80] ;  /* 0x01001000ff0877ac */ /* 0x000e620008000a00 */
[----:B------:R-:W2:Y:S01]  /*6a50*/  LDC.64 R2, c[0x4][R2] ;  /* 0x0100000002027b82 */ /* 0x000ea20000000a00 */
[----:B------:R-:W-:Y:S02]  /*6a60*/  HFMA2 R12, -RZ, RZ, 0, 5.9604644775390625e-08 ;  /* 0x00000001ff0c7431 */ /* 0x000fe400000001ff */
[----:B------:R-:W-:Y:S02]  /*6a70*/  IMAD.MOV.U32 R8, RZ, RZ, 0x70 ;  /* 0x00000070ff087424 */ /* 0x000fe400078e00ff */
[----:B------:R-:W-:Y:S01]  /*6a80*/  IMAD.MOV.U32 R13, RZ, RZ, RZ ;  /* 0x000000ffff0d7224 */ /* 0x000fe200078e00ff */
[----:B------:R-:W3:Y:S01]  /*6a90*/  LDCU.64 UR6, c[0x4][0x88] ;  /* 0x01001100ff0677ac */ /* 0x000ee20008000a00 */
[----:B------:R-:W4:Y:S01]  /*6aa0*/  LDCU.64 UR4, c[0x4][0x8] ;  /* 0x01000100ff0477ac */ /* 0x000f220008000a00 */
[----:B-1----:R-:W-:Y:S02]  /*6ab0*/  MOV R4, UR8 ;  /* 0x0000000800047c02 */ /* 0x002fe40008000f00 */
[----:B------:R-:W-:Y:S02]  /*6ac0*/  MOV R5, UR9 ;  /* 0x0000000900057c02 */ /* 0x000fe40008000f00 */
[----:B---3--:R-:W-:Y:S01]  /*6ad0*/  MOV R7, UR7 ;  /* 0x0000000700077c02 */ /* 0x008fe20008000f00 */
[----:B------:R-:W-:Y:S01]  /*6ae0*/  IMAD.U32 R6, RZ, RZ, UR6 ;  /* 0x00000006ff067e24 */ /* 0x000fe2000f8e00ff */
[----:B----4-:R-:W-:Y:S01]  /*6af0*/  MOV R11, UR5 ;  /* 0x00000005000b7c02 */ /* 0x010fe20008000f00 */
[----:B------:R-:W-:Y:S02]  /*6b00*/  IMAD.U32 R10, RZ, RZ, UR4 ;  /* 0x00000004ff0a7e24 */ /* 0x000fe4000f8e00ff */
[----:B------:R-:W-:Y:S07]  /*6b10*/  LEPC R20, `(.L_x_117) ;  /* 0x000000001014794e */ /* 0x000fee0000000000 */
[----:B--2---:R-:W-:Y:S05]  /*6b20*/  CALL.ABS.NOINC R2 ;  /* 0x0000000002007343 */ /* 0x004fea0003c00000 */
.L_x_117:
[----:B------:R-:W-:Y:S05]  /*6b30*/  BSYNC.RECONVERGENT B6 ;  /* 0x0000000000067941 */ /* 0x000fea0003800200 */
.L_x_116:
[----:B------:R-:W-:Y:S01]  /*6b40*/  R2UR UR4, R84 ;  /* 0x00000000540472ca */ /* 0x000fe200000e0000 */
[----:B------:R-:W-:Y:S01]  /*6b50*/  UISETP.NE.U32.AND UP0, UPT, UR62, URZ, UPT ;  /* 0x000000ff3e00728c */ /* 0x000fe2000bf05070 */
[----:B------:R-:W-:Y:S02]  /*6b60*/  ISETP.NE.U32.AND P4, PT, R78, RZ, PT ;  /* 0x000000ff4e00720c */ /* 0x000fe40003f85070 */
[----:B------:R-:W-:Y:S01]  /*6b70*/  ISETP.NE.U32.AND P2, PT, RZ, UR56, PT ;  /* 0x00000038ff007c0c */ /* 0x000fe2000bf45070 */
[----:B------:R-:W-:Y:S01]  /*6b80*/  UISETP.NE.AND.EX UP1, UPT, UR63, URZ, UPT, UP0 ;  /* 0x000000ff3f00728c */ /* 0x000fe2000bf25300 */
[----:B------:R-:W-:Y:S01]  /*6b90*/  ISETP.NE.AND.EX P4, PT, R79, RZ, PT, P4 ;  /* 0x000000ff4f00720c */ /* 0x000fe20003f85340 */
[----:B------:R-:W-:Y:S01]  /*6ba0*/  UPLOP3.LUT UP0, UPT, UPT, UPT, UPT, 0x40, 0x4 ;  /* 0x000000000004789c */ /* 0x000fe20003f0e870 */
[----:B------:R-:W-:Y:S05]  /*6bb0*/  ISETP.NE.AND.EX P2, PT, RZ, UR57, PT, P2 ;  /* 0x00000039ff007c0c */ /* 0x000fea000bf45320 */
[----:B------:R-:W-:Y:S06]  /*6bc0*/  UISETP.NE.AND UP2, UPT, UR4, URZ, UPT ;  /* 0x000000ff0400728c */ /* 0x000fec000bf45270 */
[----:B------:R-:W-:Y:S05]  /*6bd0*/  PLOP3.LUT P1, PT, PT, PT, UP2, 0x80, 0x8 ;  /* 0x000000000008781c */ /* 0x000fea0003f2f028 */
[----:B------:R-:W-:Y:S06]  /*6be0*/  @UP2 UPLOP3.LUT UP0, UPT, UPT, UPT, UP1, 0x80, 0x8 ;  /* 0x000000000008289c */ /* 0x000fec0003f0f010 */
[----:B------:R-:W-:Y:S01]  /*6bf0*/  PLOP3.LUT P0, PT, PT, PT, UP0, 0x80, 0x8 ;  /* 0x000000000008781c */ /* 0x000fe20003f0f008 */
[----:B------:R-:W-:Y:S01]  /*6c00*/  @!UPT UIADD3 URZ, UPT, UPT, URZ, URZ, URZ ;  /* 0x000000fffffff290 */ /* 0x000fe2000fffe0ff */
[----:B------:R-:W-:Y:S11]  /*6c10*/  BRA.U !UP1, `(.L_x_119) ;  /* 0x00000001093c7547 */ /* 0x000ff6000b800000 */
[----:B------:R-:W-:Y:S01]  /*6c20*/  UISETP.NE.U32.AND UP0, UPT, UR56, URZ, UPT ;  /* 0x000000ff3800728c */ /* 0x000fe2000bf05070 */
[----:B-1----:R-:W-:Y:S01]  /*6c30*/  HFMA2 R0, -RZ, RZ, 0, 5.9604644775390625e-08 ;  /* 0x00000001ff007431 */ /* 0x002fe200000001ff */
[----:B------:R-:W1:Y:S01]  /*6c40*/  LDCU.64 UR8, c[0x0][0x358] ;  /* 0x00006b00ff0877ac */ /* 0x000e620008000a00 */
[----:B------:R-:W-:Y:S01]  /*6c50*/  IMAD.MOV.U32 R80, RZ, RZ, 0x1 ;  /* 0x00000001ff507424 */ /* 0x000fe200078e00ff */
[----:B------:R-:W-:Y:S06]  /*6c60*/  UISETP.NE.AND.EX UP0, UPT, UR57, URZ, UPT, UP0 ;  /* 0x000000ff3900728c */ /* 0x000fec000bf05300 */
[----:B------:R-:W-:Y:S05]  /*6c70*/  PLOP3.LUT P3, PT, PT, PT, UP0, 0x80, 0x8 ;  /* 0x000000000008781c */ /* 0x000fea0003f6f008 */
[----:B------:R-:W2:Y:S01]  /*6c80*/  @UP0 LDCU.64 UR4, c[0x0][0x888] ;  /* 0x00011100ff0407ac */ /* 0x000ea20008000a00 */
[----:B------:R-:W-:Y:S07]  /*6c90*/  @UP0 UIMAD UR6, UR36, UR62, URZ ;  /* 0x0000003e240602a4 */ /* 0x000fee000f8e02ff */
[----:B------:R-:W-:Y:S01]  /*6ca0*/  @!P3 PRMT R80, R0, 0x7610, R80 ;  /* 0x000076100050b816 */ /* 0x000fe20000000050 */
[----:B--2---:R-:W-:Y:S06]  /*6cb0*/  @UP0 UIMAD.WIDE UR4, UR6, 0x4, UR4 ;  /* 0x00000004060408a5 */ /* 0x004fec000f8e0204 */
[----:B------:R-:W-:Y:S01]  /*6cc0*/  IMAD.U32 R2, RZ, RZ, UR4 ;  /* 0x00000004ff027e24 */ /* 0x000fe2000f8e00ff */
[----:B------:R-:W-:Y:S04]  /*6cd0*/  MOV R3, UR5 ;  /* 0x0000000500037c02 */ /* 0x000fe80008000f00 */
[----:B------:R-:W2:Y:S01]  /*6ce0*/  @!UP0 LDCU UR4, c[0x0][0x880] ;  /* 0x00011000ff0487ac */ /* 0x000ea20008000800 */
[----:B-1---5:R3:W5:Y:S02]  /*6cf0*/  @P3 LDG.E R41, desc[UR8][R2.64] ;  /* 0x0000000802293981 */ /* 0x022764000c1e1900 */
[----:B--23--:R-:W-:Y:S02]  /*6d00*/  @!P3 IMAD.U32 R41, RZ, RZ, UR4 ;  /* 0x00000004ff29be24 */ /* 0x00cfe4000f8e00ff */
.L_x_119:
[----:B------:R-:W-:Y:S05]  /*6d10*/  @!P4 BRA `(.L_x_120) ;  /* 0x000000000024c947 */ /* 0x000fea0003800000 */
[----:B------:R-:W-:Y:S01]  /*6d20*/  ISETP.NE.U32.AND P3, PT, R76, RZ, PT ;  /* 0x000000ff4c00720c */ /* 0x000fe20003f65070 */
[----:B------:R-:W2:Y:S03]  /*6d30*/  LDCU.64 UR4, c[0x0][0x358] ;  /* 0x00006b00ff0477ac */ /* 0x000ea60008000a00 */
[----:B------:R-:W-:Y:S11]  /*6d40*/  ISETP.NE.AND.EX P3, PT, R77, RZ, PT, P3 ;  /* 0x000000ff4d00720c */ /* 0x000ff60003f65330 */
[----:B------:R-:W-:Y:S02]  /*6d50*/  @!UPT UIADD3 URZ, UPT, UPT, URZ, URZ, URZ ;  /* 0x000000fffffff290 */ /* 0x000fe4000fffe0ff */
[----:B------:R-:W3:Y:S01]  /*6d60*/  @P3 LDC.64 R2, c[0x0][0x8a8] ;  /* 0x00022a00ff023b82 */ /* 0x000ee20000000a00 */
[----:B-1----:R-:W-:Y:S04]  /*6d70*/  @P3 IMAD R0, R78, UR36, RZ ;  /* 0x000000244e003c24 */ /* 0x002fe8000f8e02ff */
[----:B---3--:R-:W-:Y:S05]  /*6d80*/  @P3 IMAD.WIDE R2, R0, 0x4, R2 ;  /* 0x0000000400023825 */ /* 0x008fea00078e0202 */
[----:B--2--5:R2:W5:Y:S02]  /*6d90*/  @P3 LDG.E R38, desc[UR4][R2.64] ;  /* 0x0000000402263981 */ /* 0x024564000c1e1900 */
[----:B--2---:R-:W3:Y:S02]  /*6da0*/  @!P3 LDC R38, c[0x0][0x8a0] ;  /* 0x00022800ff26bb82 */ /* 0x004ee40000000800 */
.L_x_120:
[----:B-----5:R-:W-:Y:S01]  /*6db0*/  FSETP.NEU.AND P3, PT, R41, RZ, PT ;  /* 0x000000ff2900720b */ /* 0x020fe20003f6d000 */
[----:B------:R-:W-:Y:S01]  /*6dc0*/  BSSY B1, `(.L_x_121) ;  /* 0x0000039000017945 */ /* 0x000fe20003800000 */
[----:B------:R-:W-:Y:S01]  /*6dd0*/  SEL R5, RZ, 0xffffffff, P2 ;  /* 0xffffffffff057807 */ /* 0x000fe20001000000 */
[----:B------:R-:W-:Y:S01]  /*6de0*/  IMAD.MOV.U32 R46, RZ, RZ, 0x1 ;  /* 0x00000001ff2e7424 */ /* 0x000fe200078e00ff */
[----:B------:R-:W-:Y:S01]  /*6df0*/  @P1 LOP3.LUT P2, RZ, R80, 0xff, RZ, 0xc0, !PT ;  /* 0x000000ff50ff1812 */ /* 0x000fe2000784c0ff */
[C---:B------:R-:W-:Y:S01]  /*6e00*/  IMAD R39, R36.reuse, 0x80, R37 ;  /* 0x0000008024277824 */ /* 0x040fe200078e0225 */
[----:B-1----:R-:W-:Y:S01]  /*6e10*/  @P1 SEL R0, RZ, 0xffffffff, P3 ;  /* 0xffffffffff001807 */ /* 0x002fe20001800000 */
[----:B------:R-:W-:Y:S01]  /*6e20*/  IMAD R88, R95, -0x10, R93 ;  /* 0xfffffff05f587824 */ /* 0x000fe200078e025d */
[----:B------:R-:W-:Y:S01]  /*6e30*/  LOP3.LUT R91, R91, 0x1, RZ, 0x3c, !PT ;  /* 0x000000015b5b7812 */ /* 0x000fe200078e3cff */
[----:B------:R-:W-:Y:S01]  /*6e40*/  IMAD.MOV.U32 R47, RZ, RZ, RZ ;  /* 0x000000ffff2f7224 */ /* 0x000fe200078e00ff */
[----:B------:R-:W-:Y:S02]  /*6e50*/  @P0 SEL R0, R5, R0, !P2 ;  /* 0x0000000005000207 */ /* 0x000fe40005000000 */
[----:B------:R-:W-:Y:S02]  /*6e60*/  CS2R R74, SRZ ;  /* 0x00000000004a7805 */ /* 0x000fe4000001ff00 */
[----:B------:R-:W-:Y:S02]  /*6e70*/  LEA R98, R36, UR43, 0x3 ;  /* 0x0000002b24627c11 */ /* 0x000fe4000f8e18ff */
[----:B------:R-:W-:Y:S02]  /*6e80*/  CS2R R72, SRZ ;  /* 0x0000000000487805 */ /* 0x000fe4000001ff00 */
[----:B------:R-:W-:Y:S02]  /*6e90*/  @P1 LOP3.LUT R0, R0, 0x1, RZ, 0xc0, !PT ;  /* 0x0000000100001812 */ /* 0x000fe400078ec0ff */
[----:B------:R-:W-:Y:S02]  /*6ea0*/  CS2R R66, SRZ ;  /* 0x0000000000427805 */ /* 0x000fe4000001ff00 */
[----:B------:R-:W-:Y:S02]  /*6eb0*/  SHF.L.U32 R3, R90, 0x1f, RZ ;  /* 0x0000001f5a037819 */ /* 0x000fe400000006ff */
[----:B------:R-:W-:Y:S02]  /*6ec0*/  CS2R R64, SRZ ;  /* 0x0000000000407805 */ /* 0x000fe4000001ff00 */
[----:B------:R-:W-:Y:S02]  /*6ed0*/  ISETP.NE.U32.OR P5, PT, R0, 0x1, !P1 ;  /* 0x000000010000780c */ /* 0x000fe40004fa5470 */
[----:B------:R-:W-:Y:S02]  /*6ee0*/  CS2R R58, SRZ ;  /* 0x00000000003a7805 */ /* 0x000fe4000001ff00 */
[----:B------:R-:W-:Y:S02]  /*6ef0*/  PLOP3.LUT P2, PT, PT, PT, UP1, 0x80, 0x8 ;  /* 0x000000000008781c */ /* 0x000fe40003f4f018 */
[----:B------:R-:W-:Y:S02]  /*6f00*/  CS2R R56, SRZ ;  /* 0x0000000000387805 */ /* 0x000fe4000001ff00 */
[----:B------:R-:W-:Y:S02]  /*6f10*/  LOP3.LUT P4, R86, R80, 0xff, RZ, 0xc0, !PT ;  /* 0x000000ff50567812 */ /* 0x000fe4000788c0ff */
[----:B------:R-:W-:Y:S02]  /*6f20*/  CS2R R50, SRZ ;  /* 0x0000000000327805 */ /* 0x000fe4000001ff00 */
[----:B------:R-:W-:Y:S02]  /*6f30*/  SEL R0, RZ, 0xffffffff, P3 ;  /* 0xffffffffff007807 */ /* 0x000fe40001800000 */
[----:B------:R-:W-:Y:S02]  /*6f40*/  CS2R R48, SRZ ;  /* 0x0000000000307805 */ /* 0x000fe4000001ff00 */
[----:B------:R-:W-:Y:S02]  /*6f50*/  P2R R97, PR, RZ, 0x20 ;  /* 0x00000020ff617803 */ /* 0x000fe40000000000 */
[----:B------:R-:W-:Y:S02]  /*6f60*/  @P5 SHF.L.U32 R2, R91, 0x1f, RZ ;  /* 0x0000001f5b025819 */ /* 0x000fe400000006ff */
[----:B------:R-:W-:Y:S02]  /*6f70*/  @P2 SEL R0, R5, R0, !P4 ;  /* 0x0000000005002207 */ /* 0x000fe40006000000 */
[----:B------:R-:W1:Y:S02]  /*6f80*/  @P5 SYNCS.PHASECHK.TRANS64.TRYWAIT P1, [UR43+0x100], R2 ;  /* 0x00010002ff0055a7 */ /* 0x000e64000802112b */
[----:B------:R-:W-:Y:S04]  /*6f90*/  LOP3.LUT R0, R0, 0x1, RZ, 0xc0, !PT ;  /* 0x0000000100007812 */ /* 0x000fe800078ec0ff */
[----:B------:R-:W-:Y:S04]  /*6fa0*/  ISETP.NE.U32.AND P2, PT, R0, 0x1, PT ;  /* 0x000000010000780c */ /* 0x000fe80003f45070 */
[----:B------:R-:W-:Y:S01]  /*6fb0*/  P2R R60, PR, RZ, 0x4 ;  /* 0x00000004ff3c7803 */ /* 0x000fe20000000000 */
[----:B------:R2:W4:Y:S01]  /*6fc0*/  SYNCS.PHASECHK.TRANS64.TRYWAIT P0, [R98+URZ+0x170], R3 ;  /* 0x00017003620075a7 */ /* 0x00052200080011ff */
[----:B-1----:R-:W-:Y:S01]  /*6fd0*/  @P5 SEL R46, RZ, 0x1, !P1 ;  /* 0x00000001ff2e5807 */ /* 0x002fe20004800000 */
[----:B--2---:R-:W-:Y:S06]  /*6fe0*/  @!P5 BRA `(.L_x_122) ;  /* 0x000000000058d947 */ /* 0x004fec0003800000 */
[----:B------:R-:W-:Y:S01]  /*6ff0*/  IMAD.MOV.U32 R75, RZ, RZ, RZ ;  /* 0x000000ffff4b7224 */ /* 0x000fe200078e00ff */
[----:B------:R-:W-:Y:S01]  /*7000*/  ISETP.NE.AND P1, PT, R46, RZ, PT ;  /* 0x000000ff2e00720c */ /* 0x000fe20003f25270 */
[----:B------:R-:W-:Y:S01]  /*7010*/  BSSY B0, `(.L_x_123) ;  /* 0x000000c000007945 */ /* 0x000fe20003800000 */
[----:B------:R-:W-:Y:S02]  /*7020*/  CS2R R50, SRZ ;  /* 0x0000000000327805 */ /* 0x000fe4000001ff00 */
[----:B------:R-:W-:Y:S02]  /*7030*/  CS2R R48, SRZ ;  /* 0x0000000000307805 */ /* 0x000fe4000001ff00 */
[----:B------:R-:W-:Y:S02]  /*7040*/  CS2R R58, SRZ ;  /* 0x00000000003a7805 */ /* 0x000fe4000001ff00 */
[----:B------:R-:W-:Y:S02]  /*7050*/  CS2R R56, SRZ ;  /* 0x0000000000387805 */ /* 0x000fe4000001ff00 */
[----:B------:R-:W-:Y:S02]  /*7060*/  CS2R R66, SRZ ;  /* 0x0000000000427805 */ /* 0x000fe4000001ff00 */
[----:B------:R-:W-:Y:S02]  /*7070*/  CS2R R64, SRZ ;  /* 0x0000000000407805 */ /* 0x000fe4000001ff00 */
[----:B------:R-:W-:Y:S01]  /*7080*/  CS2R R72, SRZ ;  /* 0x0000000000487805 */ /* 0x000fe2000001ff00 */
[----:B------:R-:W-:Y:S06]  /*7090*/  @P1 BRA `(.L_x_124) ;  /* 0x00000000000c1947 */ /* 0x000fec0003800000 */
[----:B------:R-:W-:Y:S04]  /*70a0*/  SHF.L.U32 R5, R91, 0x1f, RZ ;  /* 0x0000001f5b057819 */ /* 0x000fe800000006ff */
[----:B------:R-:W1:Y:S02]  /*70b0*/  SYNCS.PHASECHK.TRANS64.TRYWAIT P1, [UR43+0x100], R5 ;  /* 0x00010005ff0075a7 */ /* 0x000e64000802112b */
[----:B-1----:R-:W-:Y:S05]  /*70c0*/  @!P1 BRA `(.L_x_125) ;  /* 0x0000004400389947 */ /* 0x002fea0003800000 */
.L_x_124:
[----:B------:R-:W-:Y:S05]  /*70d0*/  BSYNC B0 ;  /* 0x0000000000007941 */ /* 0x000fea0003800000 */
.L_x_123:
[----:B------:R-:W-:Y:S01]  /*70e0*/  ISETP.NE.AND P1, PT, R60, RZ, PT ;  /* 0x000000ff3c00720c */ /* 0x000fe20003f25270 */
[----:B------:R-:W-:Y:S11]  /*70f0*/  HFMA2 R47, -RZ, RZ, 0, 5.9604644775390625e-08 ;  /* 0x00000001ff2f7431 */ /* 0x000ff600000001ff */
[----:B------:R-:W-:Y:S01]  /*7100*/  @!UPT UIADD3 URZ, UPT, UPT, URZ, URZ, URZ ;  /* 0x000000fffffff290 */ /* 0x000fe2000fffe0ff */
[----:B------:R2:W1:Y:S04]  /*7110*/  @P1 LDS.128 R48, [R94] ;  /* 0x000000005e301984 */ /* 0x0004680000000c00 */
[----:B------:R2:W1:Y:S04]  /*7120*/  @P1 LDS.128 R56, [R93+0x10] ;  /* 0x000010005d381984 */ /* 0x0004680000000c00 */
[----:B------:R2:W1:Y:S04]  /*7130*/  @P1 LDS.128 R64, [R92+0x20] ;  /* 0x000020005c401984 */ /* 0x0004680000000c00 */
[----:B------:R2:W1:Y:S02]  /*7140*/  @P1 LDS.128 R72, [R88+0x30] ;  /* 0x0000300058481984 */ /* 0x0004640000000c00 */
.L_x_122:
[----:B------:R-:W-:Y:S05]  /*7150*/  BSYNC B1 ;  /* 0x0000000000017941 */ /* 0x000fea0003800000 */
.L_x_121:
[----:B-1----:R-:W-:Y:S04]  /*7160*/  SHF.R.U32.HI R0, RZ, 0x15, R39 ;  /* 0x00000015ff007819 */ /* 0x002fe80000011627 */
[----:B------:R-:W-:Y:S01]  /*7170*/  LOP3.LUT P1, RZ, R0, 0x3, R81, 0x48, !PT ;  /* 0x0000000300ff7812 */ /* 0x000fe20007824851 */
[----:B------:R-:W-:Y:S01]  /*7180*/  @!UPT UIADD3 URZ, UPT, UPT, URZ, URZ, URZ ;  /* 0x000000fffffff290 */ /* 0x000fe2000fffe0ff */
[----:B----4-:R-:W-:Y:S11]  /*7190*/  @P0 BRA `(.L_x_126) ;  /* 0x0000000000080947 */ /* 0x010ff60003800000 */
[----:B------:R-:W1:Y:S02]  /*71a0*/  SYNCS.PHASECHK.TRANS64.TRYWAIT P0, [R98+URZ+0x170], R3 ;  /* 0x00017003620075a7 */ /* 0x000e6400080011ff */
[----:B-1----:R-:W-:Y:S05]  /*71b0*/  @!P0 BRA `(.L_x_127) ;  /* 0x0000004400148947 */ /* 0x002fea0003800000 */
.L_x_126:
[----:B------:R-:W-:Y:S05]  /*71c0*/  @!P1 BRA `(.L_x_128) ;  /* 0x0000000000409947 */ /* 0x000fea0003800000 */
[----:B------:R-:W4:Y:S01]  /*71d0*/  LDCU.64 UR8, c[0x4][0x70] ;  /* 0x01000e00ff0877ac */ /* 0x000f220008000a00 */
[----:B-1----:R-:W-:Y:S01]  /*71e0*/  MOV R3, 0x0 ;  /* 0x0000000000037802 */ /* 0x002fe20000000f00 */
[----:B------:R-:W-:Y:S02]  /*71f0*/  HFMA2 R12, -RZ, RZ, 0, 5.9604644775390625e-08 ;  /* 0x00000001ff0c7431 */ /* 0x000fe400000001ff */
[----:B------:R-:W-:Y:S02]  /*7200*/  IMAD.MOV.U32 R8, RZ, RZ, 0x192 ;  /* 0x00000192ff087424 */ /* 0x000fe400078e00ff */
[----:B------:R-:W-:Y:S01]  /*7210*/  IMAD.MOV.U32 R13, RZ, RZ, RZ ;  /* 0x000000ffff0d7224 */ /* 0x000fe200078e00ff */
[----:B------:R-:W1:Y:S01]  /*7220*/  LDCU.64 UR6, c[0x4][0x78] ;  /* 0x01000f00ff0677ac */ /* 0x000e620008000a00 */
[----:B------:R-:W2:Y:S01]  /*7230*/  LDC.64 R2, c[0x4][R3] ;  /* 0x0100000003027b82 */ /* 0x000ea20000000a00 */
[----:B------:R-:W5:Y:S01]  /*7240*/  LDCU.64 UR4, c[0x4][0x10] ;  /* 0x01000200ff0477ac */ /* 0x000f620008000a00 */
[----:B----4-:R-:W-:Y:S01]  /*7250*/  MOV R5, UR9 ;  /* 0x0000000900057c02 */ /* 0x010fe20008000f00 */
[----:B------:R-:W-:Y:S01]  /*7260*/  IMAD.U32 R4, RZ, RZ, UR8 ;  /* 0x00000008ff047e24 */ /* 0x000fe2000f8e00ff */
[----:B-1----:R-:W-:Y:S01]  /*7270*/  MOV R7, UR7 ;  /* 0x0000000700077c02 */ /* 0x002fe20008000f00 */
[----:B------:R-:W-:Y:S01]  /*7280*/  IMAD.U32 R6, RZ, RZ, UR6 ;  /* 0x00000006ff067e24 */ /* 0x000fe2000f8e00ff */
[----:B-----5:R-:W-:Y:S01]  /*7290*/  MOV R11, UR5 ;  /* 0x00000005000b7c02 */ /* 0x020fe20008000f00 */
[----:B------:R-:W-:Y:S02]  /*72a0*/  IMAD.U32 R10, RZ, RZ, UR4 ;  /* 0x00000004ff0a7e24 */ /* 0x000fe4000f8e00ff */
[----:B------:R-:W-:Y:S07]  /*72b0*/  LEPC R20, `(.L_x_128) ;  /* 0x000000001014794e */ /* 0x000fee0000000000 */
[----:B--23--:R-:W-:Y:S05]  /*72c0*/  CALL.ABS.NOINC R2 ;  /* 0x0000000002007343 */ /* 0x00cfea0003c00000 */
.L_x_128:
[----:B------:R-:W-:Y:S05]  /*72d0*/  WARPSYNC.ALL ;  /* 0x0000000000007948 */ /* 0x000fea0003800000 */
[----:B------:R-:W-:Y:S01]  /*72e0*/  R2UR UR4, R39 ;  /* 0x00000000270472ca */ /* 0x000fe200000e0000 */
[--C-:B------:R-:W-:Y:S01]  /*72f0*/  HADD2.F32 R40, -RZ, R48.reuse.H0_H0 ;  /* 0x20000030ff287230 */ /* 0x100fe20000004100 */
[----:B------:R-:W-:Y:S01]  /*7300*/  ISETP.NE.AND P0, PT, R96, RZ, PT ;  /* 0x000000ff6000720c */ /* 0x000fe20003f05270 */
[----:B------:R-:W-:Y:S01]  /*7310*/  HADD2.F32 R43, -RZ, R48.H1_H1 ;  /* 0x30000030ff2b7230 */ /* 0x000fe20000004100 */
[----:B------:R-:W-:Y:S01]  /*7320*/  BSSY.RECONVERGENT B0, `(.L_x_129) ;  /* 0x000008b000007945 */ /* 0x000fe20003800200 */
[----:B------:R-:W-:Y:S02]  /*7330*/  HADD2.F32 R42, -RZ, R49.H0_H0 ;  /* 0x20000031ff2a7230 */ /* 0x000fe40000004100 */
[----:B------:R-:W-:Y:S02]  /*7340*/  HADD2.F32 R45, -RZ, R51.H0_H0 ;  /* 0x20000033ff2d7230 */ /* 0x000fe40000004100 */
[----:B------:R-:W-:Y:S04]  /*7350*/  HADD2.F32 R44, -RZ, R75.H1_H1 ;  /* 0x3000004bff2c7230 */ /* 0x000fe80000004100 */
[----:B------:R-:W3:Y:S02]  /*7360*/  LDTM.x32 R4, tmem[UR4] ;  /* 0x00000004000479ee */ /* 0x000ee400082c0000 */
[C---:B---3--:R-:W-:Y:S01]  /*7370*/  FMUL R0, R38.reuse, R4 ;  /* 0x0000000426007220 */ /* 0x048fe20000400000 */
[C---:B------:R-:W-:Y:S01]  /*7380*/  FMUL R2, R38.reuse, R5 ;  /* 0x0000000526027220 */ /* 0x040fe20000400000 */
[C---:B-1----:R-:W-:Y:S01]  /*7390*/  FMUL R3, R38.reuse, R6 ;  /* 0x0000000626037220 */ /* 0x042fe20000400000 */
[C---:B------:R-:W-:Y:S01]  /*73a0*/  FMUL R7, R38.reuse, R7 ;  /* 0x0000000726077220 */ /* 0x040fe20000400000 */
[C---:B------:R-:W-:Y:S01]  /*73b0*/  FFMA R0, R41.reuse, R40, R0 ;  /* 0x0000002829007223 */ /* 0x040fe20000000000 */
[----:B------:R-:W-:Y:S02]  /*73c0*/  HADD2.F32 R40, -RZ, R49.H1_H1 ;  /* 0x30000031ff287230 */ /* 0x000fe40000004100 */
[C---:B------:R-:W-:Y:S01]  /*73d0*/  FFMA R2, R41.reuse, R43, R2 ;  /* 0x0000002b29027223 */ /* 0x040fe20000000002 */
[C---:B------:R-:W-:Y:S01]  /*73e0*/  FFMA R3, R41.reuse, R42, R3 ;  /* 0x0000002a29037223 */ /* 0x040fe20000000003 */
[--C-:B------:R-:W-:Y:S02]  /*73f0*/  HADD2.F32 R43, -RZ, R50.reuse.H0_H0 ;  /* 0x20000032ff2b7230 */ /* 0x100fe40000004100 */
[----:B------:R-:W-:Y:S01]  /*7400*/  FMUL R4, R38, R8 ;  /* 0x0000000826047220 */ /* 0x000fe20000400000 */
[----:B------:R-:W-:Y:S01]  /*7410*/  HADD2.F32 R42, -RZ, R50.H1_H1 ;  /* 0x30000032ff2a7230 */ /* 0x000fe20000004100 */
[----:B------:R-:W-:Y:S01]  /*7420*/  F2FP.F16.F32.PACK_AB R52, R2, R0 ;  /* 0x000000000234723e */ /* 0x000fe200000000ff */
[C---:B------:R-:W-:Y:S01]  /*7430*/  FFMA R7, R41.reuse, R40, R7 ;  /* 0x0000002829077223 */ /* 0x040fe20000000007 */
[----:B------:R-:W-:Y:S01]  /*7440*/  FFMA R4, R41, R43, R4 ;  /* 0x0000002b29047223 */ /* 0x000fe20000000004 */
[C---:B------:R-:W-:Y:S01]  /*7450*/  FMUL R5, R38.reuse, R9 ;  /* 0x0000000926057220 */ /* 0x040fe20000400000 */
[C---:B------:R-:W-:Y:S01]  /*7460*/  FMUL R6, R38.reuse, R10 ;  /* 0x0000000a26067220 */ /* 0x040fe20000400000 */
[----:B------:R-:W-:Y:S01]  /*7470*/  HADD2.F32 R40, -RZ, R51.H1_H1 ;  /* 0x30000033ff287230 */ /* 0x000fe20000004100 */
[----:B------:R-:W-:Y:S01]  /*7480*/  F2FP.F16.F32.PACK_AB R53, R7, R3 ;  /* 0x000000030735723e */ /* 0x000fe200000000ff */
[C---:B------:R-:W-:Y:S01]  /*7490*/  FFMA R5, R41.reuse, R42, R5 ;  /* 0x0000002a29057223 */ /* 0x040fe20000000005 */
[----:B------:R-:W-:Y:S01]  /*74a0*/  FFMA R6, R41, R45, R6 ;  /* 0x0000002d29067223 */ /* 0x000fe20000000006 */
[C---:B------:R-:W-:Y:S01]  /*74b0*/  FMUL R11, R38.reuse, R11 ;  /* 0x0000000b260b7220 */ /* 0x040fe20000400000 */
[--C-:B------:R-:W-:Y:S02]  /*74c0*/  HADD2.F32 R43, -RZ, R56.reuse.H0_H0 ;  /* 0x20000038ff2b7230 */ /* 0x100fe40000004100 */
[C---:B------:R-:W-:Y:S01]  /*74d0*/  FMUL R8, R38.reuse, R12 ;  /* 0x0000000c26087220 */ /* 0x040fe20000400000 */
[----:B------:R-:W-:Y:S01]  /*74e0*/  F2FP.F16.F32.PACK_AB R54, R5, R4 ;  /* 0x000000040536723e */ /* 0x000fe200000000ff */
[C---:B------:R-:W-:Y:S01]  /*74f0*/  FFMA R11, R41.reuse, R40, R11 ;  /* 0x00000028290b7223 */ /* 0x040fe2000000000b */
[----:B------:R-:W-:Y:S02]  /*7500*/  HADD2.F32 R40, -RZ, R56.H1_H1 ;  /* 0x30000038ff287230 */ /* 0x000fe40000004100 */
[----:B------:R-:W-:Y:S01]  /*7510*/  FFMA R8, R41, R43, R8 ;  /* 0x0000002b29087223 */ /* 0x000fe20000000008 */
[C---:B------:R-:W-:Y:S01]  /*7520*/  FMUL R9, R38.reuse, R13 ;  /* 0x0000000d26097220 */ /* 0x040fe20000400000 */
[--C-:B------:R-:W-:Y:S01]  /*7530*/  HADD2.F32 R45, -RZ, R57.reuse.H0_H0 ;  /* 0x20000039ff2d7230 */ /* 0x100fe20000004100 */
[----:B------:R-:W-:Y:S01]  /*7540*/  F2FP.F16.F32.PACK_AB R55, R11, R6 ;  /* 0x000000060b37723e */ /* 0x000fe200000000ff */
[C---:B------:R-:W-:Y:S01]  /*7550*/  FMUL R10, R38.reuse, R14 ;  /* 0x0000000e260a7220 */ /* 0x040fe20000400000 */
[----:B------:R-:W-:Y:S02]  /*7560*/  HADD2.F32 R42, -RZ, R57.H1_H1 ;  /* 0x30000039ff2a7230 */ /* 0x000fe40000004100 */
[C---:B------:R-:W-:Y:S01]  /*7570*/  FFMA R9, R41.reuse, R40, R9 ;  /* 0x0000002829097223 */ /* 0x040fe20000000009 */
[C---:B------:R-:W-:Y:S01]  /*7580*/  FMUL R15, R38.reuse, R15 ;  /* 0x0000000f260f7220 */ /* 0x040fe20000400000 */
[----:B------:R1:W-:Y:S01]  /*7590*/  STS.128 [R94], R52 ;  /* 0x000000345e007388 */ /* 0x0003e20000000c00 */
[----:B------:R-:W-:Y:S01]  /*75a0*/  FFMA R10, R41, R45, R10 ;  /* 0x0000002d290a7223 */ /* 0x000fe2000000000a */
[--C-:B------:R-:W-:Y:S01]  /*75b0*/  HADD2.F32 R40, -RZ, R58.reuse.H0_H0 ;  /* 0x2000003aff287230 */ /* 0x100fe20000004100 */
[----:B------:R-:W-:Y:S01]  /*75c0*/  F2FP.F16.F32.PACK_AB R68, R9, R8 ;  /* 0x000000080944723e */ /* 0x000fe200000000ff */
[----:B------:R-:W-:Y:S01]  /*75d0*/  FFMA R15, R41, R42, R15 ;  /* 0x0000002a290f7223 */ /* 0x000fe2000000000f */
[C---:B------:R-:W-:Y:S01]  /*75e0*/  FMUL R12, R38.reuse, R16 ;  /* 0x00000010260c7220 */ /* 0x040fe20000400000 */
[----:B------:R-:W-:Y:S02]  /*75f0*/  HADD2.F32 R42, -RZ, R58.H1_H1 ;  /* 0x3000003aff2a7230 */ /* 0x000fe40000004100 */
[C---:B------:R-:W-:Y:S01]  /*7600*/  FMUL R13, R38.reuse, R17 ;  /* 0x00000011260d7220 */ /* 0x040fe20000400000 */
[--C-:B------:R-:W-:Y:S01]  /*7610*/  HADD2.F32 R43, -RZ, R59.reuse.H0_H0 ;  /* 0x2000003bff2b7230 */ /* 0x100fe20000004100 */
[----:B------:R-:W-:Y:S01]  /*7620*/  F2FP.F16.F32.PACK_AB R69, R15, R10 ;  /* 0x0000000a0f45723e */ /* 0x000fe200000000ff */
[C---:B------:R-:W-:Y:S01]  /*7630*/  FFMA R12, R41.reuse, R40, R12 ;  /* 0x00000028290c7223 */ /* 0x040fe2000000000c */
[C---:B------:R-:W-:Y:S01]  /*7640*/  FFMA R13, R41.reuse, R42, R13 ;  /* 0x0000002a290d7223 */ /* 0x040fe2000000000d */
[C---:B------:R-:W-:Y:S01]  /*7650*/  FMUL R14, R38.reuse, R18 ;  /* 0x00000012260e7220 */ /* 0x040fe20000400000 */
[----:B------:R-:W-:Y:S02]  /*7660*/  HADD2.F32 R40, -RZ, R59.H1_H1 ;  /* 0x3000003bff287230 */ /* 0x000fe40000004100 */
[C---:B------:R-:W-:Y:S01]  /*7670*/  FMUL R19, R38.reuse, R19 ;  /* 0x0000001326137220 */ /* 0x040fe20000400000 */
[C---:B------:R-:W-:Y:S01]  /*7680*/  FMUL R16, R38.reuse, R20 ;  /* 0x0000001426107220 */ /* 0x040fe20000400000 */
[C---:B------:R-:W-:Y:S01]  /*7690*/  FFMA R14, R41.reuse, R43, R14 ;  /* 0x0000002b290e7223 */ /* 0x040fe2000000000e */
[--C-:B------:R-:W-:Y:S02]  /*76a0*/  HADD2.F32 R43, -RZ, R64.reuse.H0_H0 ;  /* 0x20000040ff2b7230 */ /* 0x100fe40000004100 */
[C---:B------:R-:W-:Y:S01]  /*76b0*/  FFMA R19, R41.reuse, R40, R19 ;  /* 0x0000002829137223 */ /* 0x040fe20000000013 */
[----:B------:R-:W-:Y:S02]  /*76c0*/  HADD2.F32 R42, -RZ, R64.H1_H1 ;  /* 0x30000040ff2a7230 */ /* 0x000fe40000004100 */
[C---:B------:R-:W-:Y:S01]  /*76d0*/  FMUL R17, R38.reuse, R21 ;  /* 0x0000001526117220 */ /* 0x040fe20000400000 */
[--C-:B------:R-:W-:Y:S02]  /*76e0*/  HADD2.F32 R45, -RZ, R65.reuse.H0_H0 ;  /* 0x20000041ff2d7230 */ /* 0x100fe40000004100 */
[C---:B------:R-:W-:Y:S01]  /*76f0*/  FMUL R18, R38.reuse, R22 ;  /* 0x0000001626127220 */ /* 0x040fe20000400000 */
[----:B------:R-:W-:Y:S02]  /*7700*/  HADD2.F32 R40, -RZ, R65.H1_H1 ;  /* 0x30000041ff287230 */ /* 0x000fe40000004100 */
[C---:B------:R-:W-:Y:S01]  /*7710*/  FMUL R23, R38.reuse, R23 ;  /* 0x0000001726177220 */ /* 0x040fe20000400000 */
[C---:B------:R-:W-:Y:S01]  /*7720*/  FFMA R16, R41.reuse, R43, R16 ;  /* 0x0000002b29107223 */ /* 0x040fe20000000010 */
[C---:B------:R-:W-:Y:S01]  /*7730*/  FFMA R17, R41.reuse, R42, R17 ;  /* 0x0000002a29117223 */ /* 0x040fe20000000011 */
[C---:B------:R-:W-:Y:S01]  /*7740*/  FFMA R18, R41.reuse, R45, R18 ;  /* 0x0000002d29127223 */ /* 0x040fe20000000012 */
[C---:B------:R-:W-:Y:S01]  /*7750*/  FFMA R23, R41.reuse, R40, R23 ;  /* 0x0000002829177223 */ /* 0x040fe20000000017 */
[--C-:B------:R-:W-:Y:S02]  /*7760*/  HADD2.F32 R43, -RZ, R66.reuse.H0_H0 ;  /* 0x20000042ff2b7230 */ /* 0x100fe40000004100 */
[C---:B------:R-:W-:Y:S01]  /*7770*/  FMUL R20, R38.reuse, R24 ;  /* 0x0000001826147220 */ /* 0x040fe20000400000 */
        /* <DEDUP_REMOVED lines=9> */
[----:B------:R-:W-:Y:S01]  /*7810*/  FFMA R27, R41, R42, R27 ;  /* 0x0000002a291b7223 */ /* 0x000fe2000000001b */
[--C-:B------:R-:W-:Y:S02]  /*7820*/  HADD2.F32 R40, -RZ, R72.reuse.H0_H0 ;  /* 0x20000048ff287230 */ /* 0x100fe40000004100 */
[C---:B------:R-:W-:Y:S01]  /*7830*/  FMUL R24, R38.reuse, R28 ;  /* 0x0000001c26187220 */ /* 0x040fe20000400000 */
[----:B------:R-:W-:Y:S02]  /*7840*/  HADD2.F32 R42, -RZ, R72.H1_H1 ;  /* 0x30000048ff2a7230 */ /* 0x000fe40000004100 */
[C---:B------:R-:W-:Y:S01]  /*7850*/  FMUL R25, R38.reuse, R29 ;  /* 0x0000001d26197220 */ /* 0x040fe20000400000 */
[--C-:B------:R-:W-:Y:S02]  /*7860*/  HADD2.F32 R43, -RZ, R73.reuse.H0_H0 ;  /* 0x20000049ff2b7230 */ /* 0x100fe40000004100 */
[C---:B------:R-:W-:Y:S01]  /*7870*/  FMUL R26, R38.reuse, R30 ;  /* 0x0000001e261a7220 */ /* 0x040fe20000400000 */
[----:B------:R-:W-:Y:S01]  /*7880*/  F2FP.F16.F32.PACK_AB R70, R13, R12 ;  /* 0x0000000c0d46723e */ /* 0x000fe200000000ff */
[----:B------:R-:W-:Y:S01]  /*7890*/  FFMA R24, R41, R40, R24 ;  /* 0x0000002829187223 */ /* 0x000fe20000000018 */
[----:B------:R-:W-:Y:S01]  /*78a0*/  F2FP.F16.F32.PACK_AB R71, R19, R14 ;  /* 0x0000000e1347723e */ /* 0x000fe200000000ff */
[C---:B------:R-:W-:Y:S01]  /*78b0*/  FFMA R25, R41.reuse, R42, R25 ;  /* 0x0000002a29197223 */ /* 0x040fe20000000019 */
[C---:B------:R-:W-:Y:S01]  /*78c0*/  FFMA R26, R41.reuse, R43, R26 ;  /* 0x0000002b291a7223 */ /* 0x040fe2000000001a */
[----:B------:R-:W-:Y:S02]  /*78d0*/  HADD2.F32 R40, -RZ, R73.H1_H1 ;  /* 0x30000049ff287230 */ /* 0x000fe40000004100 */
[C---:B------:R-:W-:Y:S01]  /*78e0*/  FMUL R31, R38.reuse, R31 ;  /* 0x0000001f261f7220 */ /* 0x040fe20000400000 */
[----:B------:R1:W-:Y:S01]  /*78f0*/  STS.128 [R93+0x10], R68 ;  /* 0x000010445d007388 */ /* 0x0003e20000000c00 */
[--C-:B------:R-:W-:Y:S02]  /*7900*/  HADD2.F32 R43, -RZ, R74.reuse.H0_H0 ;  /* 0x2000004aff2b7230 */ /* 0x100fe40000004100 */
[C---:B------:R-:W-:Y:S01]  /*7910*/  FMUL R28, R38.reuse, R32 ;  /* 0x00000020261c7220 */ /* 0x040fe20000400000 */
[----:B------:R-:W-:Y:S02]  /*7920*/  HADD2.F32 R42, -RZ, R74.H1_H1 ;  /* 0x3000004aff2a7230 */ /* 0x000fe40000004100 */
[C---:B------:R-:W-:Y:S01]  /*7930*/  FMUL R29, R38.reuse, R33 ;  /* 0x00000021261d7220 */ /* 0x040fe20000400000 */
[----:B------:R-:W-:Y:S02]  /*7940*/  HADD2.F32 R45, -RZ, R75.H0_H0 ;  /* 0x2000004bff2d7230 */ /* 0x000fe40000004100 */
[C---:B------:R-:W-:Y:S01]  /*7950*/  FMUL R30, R38.reuse, R34 ;  /* 0x00000022261e7220 */ /* 0x040fe20000400000 */
[----:B------:R-:W-:Y:S01]  /*7960*/  FFMA R31, R41, R40, R31 ;  /* 0x00000028291f7223 */ /* 0x000fe2000000001f */
[----:B------:R-:W-:Y:S01]  /*7970*/  FMUL R35, R38, R35 ;  /* 0x0000002326237220 */ /* 0x000fe20000400000 */
[----:B------:R-:W-:Y:S01]  /*7980*/  F2FP.F16.F32.PACK_AB R100, R17, R16 ;  /* 0x000000101164723e */ /* 0x000fe200000000ff */
[----:B------:R-:W-:Y:S01]  /*7990*/  FFMA R28, R41, R43, R28 ;  /* 0x0000002b291c7223 */ /* 0x000fe2000000001c */
[----:B------:R-:W-:Y:S01]  /*79a0*/  F2FP.F16.F32.PACK_AB R101, R23, R18 ;  /* 0x000000121765723e */ /* 0x000fe200000000ff */
[----:B------:R-:W-:Y:S01]  /*79b0*/  FFMA R29, R41, R42, R29 ;  /* 0x0000002a291d7223 */ /* 0x000fe2000000001d */
[----:B------:R-:W-:Y:S01]  /*79c0*/  F2FP.F16.F32.PACK_AB R102, R21, R20 ;  /* 0x000000141566723e */ /* 0x000fe200000000ff */
[----:B------:R-:W-:Y:S01]  /*79d0*/  FFMA R30, R41, R45, R30 ;  /* 0x0000002d291e7223 */ /* 0x000fe2000000001e */
[----:B------:R-:W-:Y:S01]  /*79e0*/  F2FP.F16.F32.PACK_AB R103, R27, R22 ;  /* 0x000000161b67723e */ /* 0x000fe200000000ff */
[----:B------:R-:W-:Y:S01]  /*79f0*/  FFMA R35, R41, R44, R35 ;  /* 0x0000002c29237223 */ /* 0x000fe20000000023 */
[----:B------:R-:W-:Y:S02]  /*7a00*/  F2FP.F16.F32.PACK_AB R104, R25, R24 ;  /* 0x000000181968723e */ /* 0x000fe400000000ff */
[----:B------:R-:W-:Y:S01]  /*7a10*/  F2FP.F16.F32.PACK_AB R105, R31, R26 ;  /* 0x0000001a1f69723e */ /* 0x000fe200000000ff */
[----:B------:R1:W-:Y:S01]  /*7a20*/  STS.128 [R92+0x20], R100 ;  /* 0x000020645c007388 */ /* 0x0003e20000000c00 */
[----:B------:R-:W-:Y:S02]  /*7a30*/  F2FP.F16.F32.PACK_AB R106, R29, R28 ;  /* 0x0000001c1d6a723e */ /* 0x000fe400000000ff */
[----:B------:R-:W-:Y:S05]  /*7a40*/  F2FP.F16.F32.PACK_AB R107, R35, R30 ;  /* 0x0000001e236b723e */ /* 0x000fea00000000ff */
[----:B------:R1:W-:Y:S01]  /*7a50*/  STS.128 [R88+0x30], R104 ;  /* 0x0000306858007388 */ /* 0x0003e20000000c00 */
[----:B------:R-:W-:Y:S01]  /*7a60*/  @!PT LDS RZ, [RZ] ;  /* 0x00000000fffff984 */ /* 0x000fe20000000800 */
[----:B------:R-:W-:Y:S01]  /*7a70*/  @!PT LDS RZ, [RZ] ;  /* 0x00000000fffff984 */ /* 0x000fe20000000800 */
[----:B------:R-:W-:Y:S01]  /*7a80*/  @!PT LDS RZ, [RZ] ;  /* 0x00000000fffff984 */ /* 0x000fe20000000800 */
[----:B------:R-:W-:Y:S01]  /*7a90*/  @!PT LDS RZ, [RZ] ;  /* 0x00000000fffff984 */ /* 0x000fe20000000800 */
[----:B------:R3:W-:Y:S07]  /*7aa0*/  MEMBAR.ALL.CTA ;  /* 0x0000000000007992 */ /* 0x0007ee0000008000 */
[----:B---3--:R-:W3:Y:S02]  /*7ab0*/  FENCE.VIEW.ASYNC.S ;  /* 0x00000000000073c6 */ /* 0x008ee40000000000 */
[----:B---3--:R-:W-:Y:S06]  /*7ac0*/  BAR.SYNC.DEFER_BLOCKING 0x1, 0x80 ;  /* 0x0042000000007b1d */ /* 0x008fec0000010000 */
[----:B------:R-:W-:Y:S05]  /*7ad0*/  @P0 BRA `(.L_x_130) ;  /* 0x00000000003c0947 */ /* 0x000fea0003800000 */
[----:B------:R-:W3:Y:S01]  /*7ae0*/  LDCU.64 UR6, c[0x0][0x348] ;  /* 0x00006900ff0677ac */ /* 0x000ee20008000a00 */
[----:B------:R-:W-:Y:S01]  /*7af0*/  UIADD3 UR4, UPT, UPT, UR43, 0x400, URZ ;  /* 0x000004002b047890 */ /* 0x000fe2000fffe0ff */
[----:B------:R-:W-:Y:S01]  /*7b00*/  UMOV UR51, UR36 ;  /* 0x0000002400337c82 */ /* 0x000fe20008000000 */
[----:B------:R-:W-:Y:S02]  /*7b10*/  UIADD3 UR9, UPT, UPT, UR49, 0x80, URZ ;  /* 0x0000008031097890 */ /* 0x000fe4000fffe0ff */
[----:B------:R-:W-:Y:S02]  /*7b20*/  UIADD3 UR8, UPT, UPT, UR43, 0x1400, URZ ;  /* 0x000014002b087890 */ /* 0x000fe4000fffe0ff */
[----:B------:R-:W-:Y:S01]  /*7b30*/  MOV R85, UR4 ;  /* 0x0000000400557c02 */ /* 0x000fe20008000f00 */
[----:B------:R-:W-:Y:S01]  /*7b40*/  UMOV UR10, UR50 ;  /* 0x00000032000a7c82 */ /* 0x000fe20008000000 */
[----:B------:R-:W-:Y:S02]  /*7b50*/  UMOV UR11, UR36 ;  /* 0x00000024000b7c82 */ /* 0x000fe40008000000 */
[----:B------:R-:W-:Y:S01]  /*7b60*/  R2UR UR48, R85 ;  /* 0x00000000553072ca */ /* 0x000fe200000e0000 */
[----:B---3--:R-:W-:Y:S04]  /*7b70*/  UIADD3 UR4, UP0, UPT, UR6, 0x680, URZ ;  /* 0x0000068006047890 */ /* 0x008fe8000ff1e0ff */
[----:B------:R-:W-:Y:S09]  /*7b80*/  UIADD3.X UR5, UPT, UPT, URZ, UR7, URZ, UP0, !UPT ;  /* 0x00000007ff057290 */ /* 0x000ff200087fe4ff */
[----:B------:R3:W-:Y:S01]  /*7b90*/  UTMASTG.3D [UR48], [UR4] ;  /* 0x00000030040073b5 */ /* 0x0007e20008010000 */
[----:B------:R3:W-:Y:S01]  /*7ba0*/  UTMASTG.3D [UR8], [UR4] ;  /* 0x00000008040073b5 */ /* 0x0007e20008010000 */
[----:B------:R0:W-:Y:S01]  /*7bb0*/  UTMACMDFLUSH ;  /* 0x00000000000079b7 */ /* 0x0001e20000000000 */
[----:B---3--:R-:W-:Y:S04]  /*7bc0*/  DEPBAR.LE SB0, 0x1 ;  /* 0x000080400000791a */ /* 0x008fe80000000000 */
.L_x_130:
[----:B------:R-:W-:Y:S05]  /*7bd0*/  BSYNC.RECONVERGENT B0 ;  /* 0x0000000000007941 */ /* 0x000fea0003800200 */
.L_x_129:
[----:B------:R-:W-:Y:S01]  /*7be0*/  BAR.SYNC.DEFER_BLOCKING 0x1, 0x80 ;  /* 0x0042000000007b1d */ /* 0x000fe20000010000 */
[----:B------:R-:W-:Y:S01]  /*7bf0*/  ISETP.NE.AND P1, PT, R97, RZ, PT ;  /* 0x000000ff6100720c */ /* 0x000fe20003f25270 */
[----:B------:R-:W-:Y:S01]  /*7c00*/  UISETP.NE.AND UP0, UPT, UR47, URZ, UPT ;  /* 0x000000ff2f00728c */ /* 0x000fe2000bf05270 */
[----:B------:R-:W-:Y:S11]  /*7c10*/  LEA R3, R47, UR43, 0x3 ;  /* 0x0000002b2f037c11 */ /* 0x000ff6000f8e18ff */
[----:B------:R-:W-:Y:S01]  /*7c20*/  @P1 SHF.L.U32 R4, R91, 0x1f, RZ ;  /* 0x0000001f5b041819 */ /* 0x000fe200000006ff */
[----:B------:R-:W-:Y:S06]  /*7c30*/  BRA.U !UP0, `(.L_x_131) ;  /* 0x0000000108247547 */ /* 0x000fec000b800000 */
[----:B------:R-:W3:Y:S01]  /*7c40*/  S2R R0, SR_CgaCtaId ;  /* 0x0000000000007919 */ /* 0x000ee20000008800 */
[----:B------:R-:W-:Y:S01]  /*7c50*/  IMAD.U32 R2, RZ, RZ, UR46 ;  /* 0x0000002eff027e24 */ /* 0x000fe2000f8e00ff */
[----:B------:R-:W-:Y:S04]  /*7c60*/  UIADD3 UR4, UPT, UPT, UR46, 0x1, URZ ;  /* 0x000000012e047890 */ /* 0x000fe8000fffe0ff */
[----:B------:R-:W-:Y:S01]  /*7c70*/  @P1 LEA R2, R2, UR43, 0x3 ;  /* 0x0000002b02021c11 */ /* 0x000fe2000f8e18ff */
[----:B------:R-:W-:Y:S04]  /*7c80*/  UISETP.NE.AND UP0, UPT, UR4, 0x4, UPT ;  /* 0x000000040400788c */ /* 0x000fe8000bf05270 */
[----:B------:R-:W-:Y:S01]  /*7c90*/  @P1 VIADD R5, R2, 0x120 ;  /* 0x0000012002051836 */ /* 0x000fe20000000000 */
[----:B------:R-:W-:Y:S04]  /*7ca0*/  USEL UR46, UR4, URZ, UP0 ;  /* 0x000000ff042e7287 */ /* 0x000fe80008000000 */
[----:B---3--:R-:W-:Y:S04]  /*7cb0*/  @P1 PRMT R0, R0, 0x654, R5 ;  /* 0x0000065400001816 */ /* 0x008fe80000000005 */
[----:B------:R3:W-:Y:S04]  /*7cc0*/  @P1 SYNCS.ARRIVE.TRANS64.RED.A1T0 RZ, [R0+URZ], RZ ;  /* 0x000000ff00ff19a7 */ /* 0x0007e800081004ff */
.L_x_131:
[----:B------:R-:W4:Y:S01]  /*7cd0*/  @P1 SYNCS.PHASECHK.TRANS64.TRYWAIT P0, [R3+URZ+0x100], R4 ;  /* 0x00010004030015a7 */ /* 0x000f2200080011ff */
[----:B------:R-:W-:Y:S01]  /*7ce0*/  BSSY B1, `(.L_x_132) ;  /* 0x0000016000017945 */ /* 0x000fe20003800000 */
[----:B----4-:R-:W-:Y:S03]  /*7cf0*/  @P1 SEL R46, RZ, 0x1, !P0 ;  /* 0x00000001ff2e1807 */ /* 0x010fe60004000000 */
[----:B------:R-:W-:Y:S05]  /*7d00*/  @!P1 BRA `(.L_x_133) ;  /* 0x00000000004c9947 */ /* 0x000fea0003800000 */
[----:B------:R-:W-:Y:S01]  /*7d10*/  ISETP.NE.AND P0, PT, R46, RZ, PT ;  /* 0x000000ff2e00720c */ /* 0x000fe20003f05270 */
[----:B------:R-:W-:Y:S01]  /*7d20*/  BSSY B0, `(.L_x_134) ;  /* 0x000000b000007945 */ /* 0x000fe20003800000 */
[----:B------:R-:W-:Y:S11]  /*7d30*/  ISETP.NE.AND P1, PT, R60, RZ, PT ;  /* 0x000000ff3c00720c */ /* 0x000ff60003f25270 */
[----:B------:R-:W-:Y:S02]  /*7d40*/  @!UPT UIADD3 URZ, UPT, UPT, URZ, URZ, URZ ;  /* 0x000000fffffff290 */ /* 0x000fe4000fffe0ff */
[C---:B------:R-:W-:Y:S01]  /*7d50*/  @P1 IMAD R6, R47.reuse, 0x2000, R94 ;  /* 0x000020002f061824 */ /* 0x040fe200078e025e */
[C---:B------:R-:W-:Y:S01]  /*7d60*/  @P1 LEA R4, R47.reuse, R92, 0xd ;  /* 0x0000005c2f041211 */ /* 0x040fe200078e68ff */
[C---:B------:R-:W-:Y:S02]  /*7d70*/  @P1 IMAD R5, R47.reuse, 0x2000, R93 ;  /* 0x000020002f051824 */ /* 0x040fe400078e025d */
[----:B------:R-:W-:Y:S01]  /*7d80*/  @P1 IMAD R2, R47, 0x2000, R88 ;  /* 0x000020002f021824 */ /* 0x000fe200078e0258 */
[----:B------:R-:W-:Y:S06]  /*7d90*/  @P0 BRA `(.L_x_135) ;  /* 0x00000000000c0947 */ /* 0x000fec0003800000 */
[----:B---3--:R-:W-:Y:S04]  /*7da0*/  SHF.L.U32 R0, R91, 0x1f, RZ ;  /* 0x0000001f5b007819 */ /* 0x008fe800000006ff */
[----:B------:R-:W3:Y:S02]  /*7db0*/  SYNCS.PHASECHK.TRANS64.TRYWAIT P0, [R3+URZ+0x100], R0 ;  /* 0x00010000030075a7 */ /* 0x000ee400080011ff */
[----:B---3--:R-:W-:Y:S05]  /*7dc0*/  @!P0 BRA `(.L_x_136) ;  /* 0x0000003800248947 */ /* 0x008fea0003800000 */
.L_x_135:
[----:B------:R-:W-:Y:S05]  /*7dd0*/  BSYNC B0 ;  /* 0x0000000000007941 */ /* 0x000fea0003800000 */
.L_x_134:
[----:B------:R-:W-:Y:S02]  /*7de0*/  ISETP.NE.AND P0, PT, R60, RZ, PT ;  /* 0x000000ff3c00720c */ /* 0x000fe40003f05270 */
[----:B------:R-:W-:Y:S11]  /*7df0*/  IADD3 R47, PT, PT, R47, 0x1, RZ ;  /* 0x000000012f2f7810 */ /* 0x000ff60007ffe0ff */
[----:B------:R4:W1:Y:S04]  /*7e00*/  @P0 LDS.128 R48, [R6] ;  /* 0x0000000006300984 */ /* 0x0008680000000c00 */
[----:B------:R4:W1:Y:S04]  /*7e10*/  @P0 LDS.128 R56, [R5+0x10] ;  /* 0x0000100005380984 */ /* 0x0008680000000c00 */
[----:B------:R4:W1:Y:S04]  /*7e20*/  @P0 LDS.128 R64, [R4+0x20] ;  /* 0x0000200004400984 */ /* 0x0008680000000c00 */
[----:B------:R4:W1:Y:S02]  /*7e30*/  @P0 LDS.128 R72, [R2+0x30] ;  /* 0x0000300002480984 */ /* 0x0008640000000c00 */
.L_x_133:
[----:B------:R-:W-:Y:S05]  /*7e40*/  BSYNC B1 ;  /* 0x0000000000017941 */ /* 0x000fea0003800000 */
.L_x_132:
[----:B---3--:R-:W-:Y:S05]  /*7e50*/  VIADD R0, R39, 0x20 ;  /* 0x0000002027007836 */ /* 0x008fea0000000000 */
[----:B------:R-:W-:Y:S04]  /*7e60*/  SHF.R.U32.HI R0, RZ, 0x15, R0 ;  /* 0x00000015ff007819 */ /* 0x000fe80000011600 */
[----:B------:R-:W-:Y:S11]  /*7e70*/  LOP3.LUT P0, RZ, R0, 0x3, R81, 0x48, !PT ;  /* 0x0000000300ff7812 */ /* 0x000ff60007804851 */
[----:B------:R-:W-:Y:S02]  /*7e80*/  @!UPT UIADD3 URZ, UPT, UPT, URZ, URZ, URZ ;  /* 0x000000fffffff290 */ /* 0x000fe4000fffe0ff */
[----:B------:R-:W-:Y:S05]  /*7e90*/  @!P0 BRA `(.L_x_137) ;  /* 0x0000000000408947 */ /* 0x000fea0003800000 */
[----:B------:R-:W3:Y:S01]  /*7ea0*/  LDCU.64 UR8, c[0x4][0x70] ;  /* 0x01000e00ff0877ac */ /* 0x000ee20008000a00 */
[----:B------:R-:W-:Y:S01]  /*7eb0*/  MOV R3, 0x0 ;  /* 0x0000000000037802 */ /* 0x000fe20000000f00 */
[----:B------:R-:W-:Y:S02]  /*7ec0*/  HFMA2 R12, -RZ, RZ, 0, 5.9604644775390625e-08 ;  /* 0x00000001ff0c7431 */ /* 0x000fe400000001ff */
[----:B------:R-:W-:Y:S02]  /*7ed0*/  IMAD.MOV.U32 R8, RZ, RZ, 0x192 ;  /* 0x00000192ff087424 */ /* 0x000fe400078e00ff */
[----:B------:R-:W-:Y:S01]  /*7ee0*/  IMAD.MOV.U32 R13, RZ, RZ, RZ ;  /* 0x000000ffff0d7224 */ /* 0x000fe200078e00ff */
[----:B------:R-:W5:Y:S01]  /*7ef0*/  LDCU.64 UR6, c[0x4][0x78] ;  /* 0x01000f00ff0677ac */ /* 0x000f620008000a00 */
[----:B----4-:R-:W4:Y:S01]  /*7f00*/  LDC.64 R2, c[0x4][R3] ;  /* 0x0100000003027b82 */ /* 0x010f220000000a00 */
[----:B------:R-:W2:Y:S01]  /*7f10*/  LDCU.64 UR4, c[0x4][0x10] ;  /* 0x01000200ff0477ac */ /* 0x000ea20008000a00 */
[----:B---3--:R-:W-:Y:S01]  /*7f20*/  MOV R5, UR9 ;  /* 0x0000000900057c02 */ /* 0x008fe20008000f00 */
[----:B------:R-:W-:Y:S01]  /*7f30*/  IMAD.U32 R4, RZ, RZ, UR8 ;  /* 0x00000008ff047e24 */ /* 0x000fe2000f8e00ff */
[----:B-----5:R-:W-:Y:S01]  /*7f40*/  MOV R7, UR7 ;  /* 0x0000000700077c02 */ /* 0x020fe20008000f00 */
[----:B------:R-:W-:Y:S01]  /*7f50*/  IMAD.U32 R6, RZ, RZ, UR6 ;  /* 0x00000006ff067e24 */ /* 0x000fe2000f8e00ff */
[----:B--2---:R-:W-:Y:S01]  /*7f60*/  MOV R11, UR5 ;  /* 0x00000005000b7c02 */ /* 0x004fe20008000f00 */
[----:B------:R-:W-:Y:S02]  /*7f70*/  IMAD.U32 R10, RZ, RZ, UR4 ;  /* 0x00000004ff0a7e24 */ /* 0x000fe4000f8e00ff */
[----:B------:R-:W-:Y:S07]  /*7f80*/  LEPC R20, `(.L_x_137) ;  /* 0x000000001014794e */ /* 0x000fee0000000000 */
[----:B-1--4-:R-:W-:Y:S05]  /*7f90*/  CALL.ABS.NOINC R2 ;  /* 0x0000000002007343 */ /* 0x012fea0003c00000 */
.L_x_137:
[----:B------:R-:W-:Y:S05]  /*7fa0*/  WARPSYNC.ALL ;  /* 0x0000000000007948 */ /* 0x000fea0003800000 */
[----:B------:R-:W-:Y:S01]  /*7fb0*/  R2UR UR4, R39 ;  /* 0x00000000270472ca */ /* 0x000fe200000e0000 */
[--C-:B-1----:R-:W-:Y:S01]  /*7fc0*/  HADD2.F32 R40, -RZ, R48.reuse.H0_H0 ;  /* 0x20000030ff287230 */ /* 0x102fe20000004100 */
[----:B------:R-:W1:Y:S01]  /*7fd0*/  S2R R99, SR_CgaCtaId ;  /* 0x0000000000637919 */ /* 0x000e620000008800 */
[----:B------:R-:W-:Y:S01]  /*7fe0*/  HADD2.F32 R43, -RZ, R48.H1_H1 ;  /* 0x30000030ff2b7230 */ /* 0x000fe20000004100 */
[----:B------:R-:W-:Y:S01]  /*7ff0*/  ISETP.NE.AND P6, PT, R97, RZ, PT ;  /* 0x000000ff6100720c */ /* 0x000fe20003fc5270 */
[----:B------:R-:W-:Y:S01]  /*8000*/  HADD2.F32 R42, -RZ, R49.H1_H1 ;  /* 0x30000031ff2a7230 */ /* 0x000fe20000004100 */
[----:B------:R-:W-:Y:S01]  /*8010*/  ISETP.NE.AND P0, PT, R96, RZ, PT ;  /* 0x000000ff6000720c */ /* 0x000fe20003f05270 */
[--C-:B------:R-:W-:Y:S01]  /*8020*/  HADD2.F32 R44, -RZ, R50.reuse.H1_H1 ;  /* 0x30000032ff2c7230 */ /* 0x100fe20000004100 */
[----:B------:R-:W-:Y:S01]  /*8030*/  MOV R61, UR46 ;  /* 0x0000002e003d7c02 */ /* 0x000fe20008000f00 */
[----:B------:R-:W-:Y:S01]  /*8040*/  HADD2.F32 R45, -RZ, R59.H0_H0 ;  /* 0x2000003bff2d7230 */ /* 0x000fe20000004100 */
[----:B------:R-:W-:Y:S01]  /*8050*/  BSSY.RECONVERGENT B0, `(.L_x_138) ;  /* 0x000008d000007945 */ /* 0x000fe20003800200 */
[----:B------:R-:W-:Y:S02]  /*8060*/  LEA R62, R47, UR43, 0x3 ;  /* 0x0000002b2f3e7c11 */ /* 0x000fe4000f8e18ff */
[----:B----4-:R-:W3:Y:S04]  /*8070*/  LDTM.x32 R4, tmem[UR4+0x20] ;  /* 0x00002004000479ee */ /* 0x010ee800082c0000 */
[----:B------:R-:W-:Y:S04]  /*8080*/  @P6 LEA R61, R61, UR43, 0x3 ;  /* 0x0000002b3d3d6c11 */ /* 0x000fe8000f8e18ff */
[----:B------:R-:W-:Y:S02]  /*8090*/  @P6 IADD3 R104, PT, PT, R61, 0x120, RZ ;  /* 0x000001203d686810 */ /* 0x000fe40007ffe0ff */
[----:B------:R-:W-:Y:S01]  /*80a0*/  @P6 SHF.L.U32 R61, R91, 0x1f, RZ ;  /* 0x0000001f5b3d6819 */ /* 0x000fe200000006ff */
[C---:B---3--:R-:W-:Y:S01]  /*80b0*/  FMUL R0, R38.reuse, R4 ;  /* 0x0000000426007220 */ /* 0x048fe20000400000 */
[C---:B------:R-:W-:Y:S01]  /*80c0*/  FMUL R2, R38.reuse, R5 ;  /* 0x0000000526027220 */ /* 0x040fe20000400000 */
[C---:B------:R-:W-:Y:S01]  /*80d0*/  FMUL R3, R38.reuse, R6 ;  /* 0x0000000626037220 */ /* 0x040fe20000400000 */
[C---:B------:R-:W-:Y:S01]  /*80e0*/  FMUL R7, R38.reuse, R7 ;  /* 0x0000000726077220 */ /* 0x040fe20000400000 */
[C---:B------:R-:W-:Y:S01]  /*80f0*/  FFMA R0, R41.reuse, R40, R0 ;  /* 0x0000002829007223 */ /* 0x040fe20000000000 */
[----:B------:R-:W-:Y:S02]  /*8100*/  HADD2.F32 R40, -RZ, R49.H0_H0 ;  /* 0x20000031ff287230 */ /* 0x000fe40000004100 */
[C---:B------:R-:W-:Y:S01]  /*8110*/  FFMA R2, R41.reuse, R43, R2 ;  /* 0x0000002b29027223 */ /* 0x040fe20000000002 */
[C---:B------:R-:W-:Y:S01]  /*8120*/  FMUL R4, R38.reuse, R8 ;  /* 0x0000000826047220 */ /* 0x040fe20000400000 */
[--C-:B------:R-:W-:Y:S02]  /*8130*/  HADD2.F32 R43, -RZ, R51.reuse.H0_H0 ;  /* 0x20000033ff2b7230 */ /* 0x100fe40000004100 */
[----:B------:R-:W-:Y:S01]  /*8140*/  FMUL R5, R38, R9 ;  /* 0x0000000926057220 */ /* 0x000fe20000400000 */
[C---:B------:R-:W-:Y:S01]  /*8150*/  FFMA R3, R41.reuse, R40, R3 ;  /* 0x0000002829037223 */ /* 0x040fe20000000003 */
[----:B------:R-:W-:Y:S01]  /*8160*/  HADD2.F32 R40, -RZ, R50.H0_H0 ;  /* 0x20000032ff287230 */ /* 0x000fe20000004100 */
[----:B------:R-:W-:Y:S01]  /*8170*/  F2FP.F16.F32.PACK_AB R52, R2, R0 ;  /* 0x000000000234723e */ /* 0x000fe200000000ff */
[C---:B------:R-:W-:Y:S01]  /*8180*/  FFMA R7, R41.reuse, R42, R7 ;  /* 0x0000002a29077223 */ /* 0x040fe20000000007 */
[----:B------:R-:W-:Y:S02]  /*8190*/  HADD2.F32 R42, -RZ, R51.H1_H1 ;  /* 0x30000033ff2a7230 */ /* 0x000fe40000004100 */
[C---:B------:R-:W-:Y:S01]  /*81a0*/  FMUL R6, R38.reuse, R10 ;  /* 0x0000000a26067220 */ /* 0x040fe20000400000 */
[C---:B------:R-:W-:Y:S01]  /*81b0*/  FFMA R4, R41.reuse, R40, R4 ;  /* 0x0000002829047223 */ /* 0x040fe20000000004 */
[----:B------:R-:W-:Y:S01]  /*81c0*/  FFMA R5, R41, R44, R5 ;  /* 0x0000002c29057223 */ /* 0x000fe20000000005 */
[----:B------:R-:W-:Y:S01]  /*81d0*/  F2FP.F16.F32.PACK_AB R53, R7, R3 ;  /* 0x000000030735723e */ /* 0x000fe200000000ff */
[----:B------:R-:W-:Y:S01]  /*81e0*/  FFMA R6, R41, R43, R6 ;  /* 0x0000002b29067223 */ /* 0x000fe20000000006 */
[C---:B------:R-:W-:Y:S01]  /*81f0*/  FMUL R11, R38.reuse, R11 ;  /* 0x0000000b260b7220 */ /* 0x040fe20000400000 */
[--C-:B------:R-:W-:Y:S01]  /*8200*/  HADD2.F32 R40, -RZ, R56.reuse.H0_H0 ;  /* 0x20000038ff287230 */ /* 0x100fe20000004100 */
[----:B------:R-:W-:Y:S01]  /*8210*/  F2FP.F16.F32.PACK_AB R54, R5, R4 ;  /* 0x000000040536723e */ /* 0x000fe200000000ff */
[C---:B------:R-:W-:Y:S01]  /*8220*/  FMUL R8, R38.reuse, R12 ;  /* 0x0000000c26087220 */ /* 0x040fe20000400000 */
[C---:B------:R-:W-:Y:S01]  /*8230*/  FFMA R11, R41.reuse, R42, R11 ;  /* 0x0000002a290b7223 */ /* 0x040fe2000000000b */
[----:B------:R-:W-:Y:S02]  /*8240*/  HADD2.F32 R42, -RZ, R56.H1_H1 ;  /* 0x30000038ff2a7230 */ /* 0x000fe40000004100 */
[C---:B------:R-:W-:Y:S01]  /*8250*/  FMUL R9, R38.reuse, R13 ;  /* 0x0000000d26097220 */ /* 0x040fe20000400000 */
[--C-:B------:R-:W-:Y:S02]  /*8260*/  HADD2.F32 R43, -RZ, R57.reuse.H0_H0 ;  /* 0x20000039ff2b7230 */ /* 0x100fe40000004100 */
[----:B------:R-:W-:Y:S01]  /*8270*/  FFMA R8, R41, R40, R8 ;  /* 0x0000002829087223 */ /* 0x000fe20000000008 */
[----:B------:R-:W-:Y:S01]  /*8280*/  F2FP.F16.F32.PACK_AB R55, R11, R6 ;  /* 0x000000060b37723e */ /* 0x000fe200000000ff */
[----:B------:R-:W-:Y:S01]  /*8290*/  FFMA R9, R41, R42, R9 ;  /* 0x0000002a29097223 */ /* 0x000fe20000000009 */
[C---:B------:R-:W-:Y:S01]  /*82a0*/  FMUL R10, R38.reuse, R14 ;  /* 0x0000000e260a7220 */ /* 0x040fe20000400000 */
[----:B------:R-:W-:Y:S02]  /*82b0*/  HADD2.F32 R40, -RZ, R57.H1_H1 ;  /* 0x30000039ff287230 */ /* 0x000fe40000004100 */
[C---:B------:R-:W-:Y:S01]  /*82c0*/  FMUL R15, R38.reuse, R15 ;  /* 0x0000000f260f7220 */ /* 0x040fe20000400000 */
[----:B------:R3:W-:Y:S01]  /*82d0*/  STS.128 [R94+0x2000], R52 ;  /* 0x002000345e007388 */ /* 0x0007e20000000c00 */
[----:B------:R-:W-:Y:S01]  /*82e0*/  F2FP.F16.F32.PACK_AB R68, R9, R8 ;  /* 0x000000080944723e */ /* 0x000fe200000000ff */
[C---:B------:R-:W-:Y:S01]  /*82f0*/  FFMA R10, R41.reuse, R43, R10 ;  /* 0x0000002b290a7223 */ /* 0x040fe2000000000a */
[--C-:B------:R-:W-:Y:S02]  /*8300*/  HADD2.F32 R43, -RZ, R58.reuse.H0_H0 ;  /* 0x2000003aff2b7230 */ /* 0x100fe40000004100 */
[----:B------:R-:W-:Y:S01]  /*8310*/  FFMA R15, R41, R40, R15 ;  /* 0x00000028290f7223 */ /* 0x000fe2000000000f */
[C---:B------:R-:W-:Y:S01]  /*8320*/  FMUL R12, R38.reuse, R16 ;  /* 0x00000010260c7220 */ /* 0x040fe20000400000 */
[----:B------:R-:W-:Y:S02]  /*8330*/  HADD2.F32 R42, -RZ, R58.H1_H1 ;  /* 0x3000003aff2a7230 */ /* 0x000fe40000004100 */
[C---:B------:R-:W-:Y:S01]  /*8340*/  FMUL R13, R38.reuse, R17 ;  /* 0x00000011260d7220 */ /* 0x040fe20000400000 */
[C---:B------:R-:W-:Y:S01]  /*8350*/  FMUL R14, R38.reuse, R18 ;  /* 0x00000012260e7220 */ /* 0x040fe20000400000 */
[----:B------:R-:W-:Y:S01]  /*8360*/  F2FP.F16.F32.PACK_AB R69, R15, R10 ;  /* 0x0000000a0f45723e */ /* 0x000fe200000000ff */
[C---:B------:R-:W-:Y:S01]  /*8370*/  FFMA R12, R41.reuse, R43, R12 ;  /* 0x0000002b290c7223 */ /* 0x040fe2000000000c */
[----:B------:R-:W-:Y:S02]  /*8380*/  HADD2.F32 R40, -RZ, R59.H1_H1 ;  /* 0x3000003bff287230 */ /* 0x000fe40000004100 */
[C---:B------:R-:W-:Y:S01]  /*8390*/  FFMA R13, R41.reuse, R42, R13 ;  /* 0x0000002a290d7223 */ /* 0x040fe2000000000d */
[C---:B------:R-:W-:Y:S01]  /*83a0*/  FMUL R19, R38.reuse, R19 ;  /* 0x0000001326137220 */ /* 0x040fe20000400000 */
[--C-:B------:R-:W-:Y:S02]  /*83b0*/  HADD2.F32 R43, -RZ, R64.reuse.H0_H0 ;  /* 0x20000040ff2b7230 */ /* 0x100fe40000004100 */
[C---:B------:R-:W-:Y:S01]  /*83c0*/  FMUL R16, R38.reuse, R20 ;  /* 0x0000001426107220 */ /* 0x040fe20000400000 */
[----:B------:R-:W-:Y:S02]  /*83d0*/  HADD2.F32 R42, -RZ, R64.H1_H1 ;  /* 0x30000040ff2a7230 */ /* 0x000fe40000004100 */
[C---:B------:R-:W-:Y:S01]  /*83e0*/  FMUL R17, R38.reuse, R21 ;  /* 0x0000001526117220 */ /* 0x040fe20000400000 */
[C---:B------:R-:W-:Y:S01]  /*83f0*/  FFMA R14, R41.reuse, R45, R14 ;  /* 0x0000002d290e7223 */ /* 0x040fe2000000000e */
[C---:B------:R-:W-:Y:S01]  /*8400*/  FFMA R19, R41.reuse, R40, R19 ;  /* 0x0000002829137223 */ /* 0x040fe20000000013 */
[--C-:B------:R-:W-:Y:S02]  /*8410*/  HADD2.F32 R45, -RZ, R65.reuse.H0_H0 ;  /* 0x20000041ff2d7230 */ /* 0x100fe40000004100 */
[C---:B------:R-:W-:Y:S01]  /*8420*/  FFMA R16, R41.reuse, R43, R16 ;  /* 0x0000002b29107223 */ /* 0x040fe20000000010 */
[C---:B------:R-:W-:Y:S01]  /*8430*/  FMUL R18, R38.reuse, R22 ;  /* 0x0000001626127220 */ /* 0x040fe20000400000 */
[----:B------:R-:W-:Y:S02]  /*8440*/  HADD2.F32 R40, -RZ, R65.H1_H1 ;  /* 0x30000041ff287230 */ /* 0x000fe40000004100 */
[C---:B------:R-:W-:Y:S01]  /*8450*/  FFMA R17, R41.reuse, R42, R17 ;  /* 0x0000002a29117223 */ /* 0x040fe20000000011 */
[C---:B------:R-:W-:Y:S01]  /*8460*/  FMUL R23, R38.reuse, R23 ;  /* 0x0000001726177220 */ /* 0x040fe20000400000 */
[--C-:B------:R-:W-:Y:S02]  /*8470*/  HADD2.F32 R42, -RZ, R66.reuse.H0_H0 ;  /* 0x20000042ff2a7230 */ /* 0x100fe40000004100 */
[C---:B------:R-:W-:Y:S01]  /*8480*/  FMUL R20, R38.reuse, R24 ;  /* 0x0000001826147220 */ /* 0x040fe20000400000 */
[C---:B------:R-:W-:Y:S01]  /*8490*/  FFMA R18, R41.reuse, R45, R18 ;  /* 0x0000002d29127223 */ /* 0x040fe20000000012 */
        /* <DEDUP_REMOVED lines=11> */
[----:B------:R-:W-:Y:S01]  /*8550*/  FFMA R27, R41, R42, R27 ;  /* 0x0000002a291b7223 */ /* 0x000fe2000000001b */
        /* <DEDUP_REMOVED lines=17> */
[--C-:B------:R-:W-:Y:S02]  /*8670*/  HADD2.F32 R45, -RZ, R75.reuse.H0_H0 ;  /* 0x2000004bff2d7230 */ /* 0x100fe40000004100 */
[C---:B------:R-:W-:Y:S01]  /*8680*/  FMUL R30, R38.reuse, R34 ;  /* 0x00000022261e7220 */ /* 0x040fe20000400000 */
[----:B------:R-:W-:Y:S02]  /*8690*/  HADD2.F32 R44, -RZ, R75.H1_H1 ;  /* 0x3000004bff2c7230 */ /* 0x000fe40000004100 */
[----:B------:R-:W-:Y:S01]  /*86a0*/  FFMA R31, R41, R40, R31 ;  /* 0x00000028291f7223 */ /* 0x000fe2000000001f */
[----:B------:R-:W-:Y:S01]  /*86b0*/  FMUL R35, R38, R35 ;  /* 0x0000002326237220 */ /* 0x000fe20000400000 */
[----:B---3--:R-:W-:Y:S01]  /*86c0*/  F2FP.F16.F32.PACK_AB R52, R17, R16 ;  /* 0x000000101134723e */ /* 0x008fe200000000ff */
        /* <DEDUP_REMOVED lines=11> */
[----:B------:R-:W-:Y:S02]  /*8780*/  F2FP.F16.F32.PACK_AB R103, R35, R30 ;  /* 0x0000001e2367723e */ /* 0x000fe400000000ff */
[----:B-1----:R-:W-:Y:S03]  /*8790*/  @P6 PRMT R104, R99, 0x654, R104 ;  /* 0x0000065463686816 */ /* 0x002fe60000000068 */
[----:B------:R4:W-:Y:S01]  /*87a0*/  STS.128 [R88+0x2030], R100 ;  /* 0x0020306458007388 */ /* 0x0009e20000000c00 */
[----:B------:R-:W-:Y:S01]  /*87b0*/  @!PT LDS RZ, [RZ] ;  /* 0x00000000fffff984 */ /* 0x000fe20000000800 */
[----:B------:R-:W-:Y:S01]  /*87c0*/  @!PT LDS RZ, [RZ] ;  /* 0x00000000fffff984 */ /* 0x000fe20000000800 */
[----:B------:R-:W-:Y:S01]  /*87d0*/  @!PT LDS RZ, [RZ] ;  /* 0x00000000fffff984 */ /* 0x000fe20000000800 */
[----:B------:R-:W-:Y:S01]  /*87e0*/  @!PT LDS RZ, [RZ] ;  /* 0x00000000fffff984 */ /* 0x000fe20000000800 */
[----:B------:R1:W-:Y:S07]  /*87f0*/  MEMBAR.ALL.CTA ;  /* 0x0000000000007992 */ /* 0x0003ee0000008000 */
[----:B-1----:R-:W1:Y:S02]  /*8800*/  FENCE.VIEW.ASYNC.S ;  /* 0x00000000000073c6 */ /* 0x002e640000000000 */
[----:B-1----:R-:W-:Y:S06]  /*8810*/  BAR.SYNC.DEFER_BLOCKING 0x1, 0x80 ;  /* 0x0042000000007b1d */ /* 0x002fec0000010000 */
[----:B------:R-:W-:Y:S05]  /*8820*/  @P0 BRA `(.L_x_139) ;  /* 0x00000000003c0947 */ /* 0x000fea0003800000 */
[----:B------:R-:W1:Y:S01]  /*8830*/  LDCU.64 UR6, c[0x0][0x348] ;  /* 0x00006900ff0677ac */ /* 0x000e620008000a00 */
[----:B------:R-:W-:Y:S02]  /*8840*/  UIADD3 UR13, UPT, UPT, UR49, 0x20, URZ ;  /* 0x00000020310d7890 */ /* 0x000fe4000fffe0ff */
[----:B------:R-:W-:Y:S01]  /*8850*/  UIADD3 UR12, UPT, UPT, UR43, 0x2400, URZ ;  /* 0x000024002b0c7890 */ /* 0x000fe2000fffe0ff */
[----:B------:R-:W-:Y:S01]  /*8860*/  UMOV UR14, UR50 ;  /* 0x00000032000e7c82 */ /* 0x000fe20008000000 */
[----:B------:R-:W-:Y:S01]  /*8870*/  UMOV UR15, UR36 ;  /* 0x00000024000f7c82 */ /* 0x000fe20008000000 */
[----:B------:R-:W-:Y:S02]  /*8880*/  UIADD3 UR9, UPT, UPT, UR49, 0xa0, URZ ;  /* 0x000000a031097890 */ /* 0x000fe4000fffe0ff */
[----:B------:R-:W-:Y:S01]  /*8890*/  UIADD3 UR8, UPT, UPT, UR43, 0x3400, URZ ;  /* 0x000034002b087890 */ /* 0x000fe2000fffe0ff */
[----:B------:R-:W-:Y:S01]  /*88a0*/  UMOV UR10, UR50 ;  /* 0x00000032000a7c82 */ /* 0x000fe20008000000 */
[----:B------:R-:W-:Y:S01]  /*88b0*/  UMOV UR11, UR36 ;  /* 0x00000024000b7c82 */ /* 0x000fe20008000000 */
[----:B-1----:R-:W-:Y:S04]  /*88c0*/  UIADD3 UR4, UP0, UPT, UR6, 0x680, URZ ;  /* 0x0000068006047890 */ /* 0x002fe8000ff1e0ff */
[----:B------:R-:W-:Y:S09]  /*88d0*/  UIADD3.X UR5, UPT, UPT, URZ, UR7, URZ, UP0, !UPT ;  /* 0x00000007ff057290 */ /* 0x000ff200087fe4ff */
[----:B------:R1:W-:Y:S01]  /*88e0*/  UTMASTG.3D [UR12], [UR4] ;  /* 0x0000000c040073b5 */ /* 0x0003e20008010000 */
[----:B------:R1:W-:Y:S01]  /*88f0*/  UTMASTG.3D [UR8], [UR4] ;  /* 0x00000008040073b5 */ /* 0x0003e20008010000 */
[----:B------:R0:W-:Y:S01]  /*8900*/  UTMACMDFLUSH ;  /* 0x00000000000079b7 */ /* 0x0001e20000000000 */
[----:B-1----:R-:W-:Y:S04]  /*8910*/  DEPBAR.LE SB0, 0x1 ;  /* 0x000080400000791a */ /* 0x002fe80000000000 */
.L_x_139:
[----:B------:R-:W-:Y:S05]  /*8920*/  BSYNC.RECONVERGENT B0 ;  /* 0x0000000000007941 */ /* 0x000fea0003800200 */
.L_x_138:
[----:B------:R-:W-:Y:S01]  /*8930*/  BAR.SYNC.DEFER_BLOCKING 0x1, 0x80 ;  /* 0x0042000000007b1d */ /* 0x000fe20000010000 */
[----:B------:R-:W-:Y:S04]  /*8940*/  UIADD3 UR4, UPT, UPT, UR46, 0x1, URZ ;  /* 0x000000012e047890 */ /* 0x000fe8000fffe0ff */
[----:B------:R-:W-:Y:S04]  /*8950*/  UISETP.NE.AND UP0, UPT, UR4, 0x4, UPT ;  /* 0x000000040400788c */ /* 0x000fe8000bf05270 */
[----:B------:R-:W-:Y:S01]  /*8960*/  USEL UR44, UR4, URZ, UP0 ;  /* 0x000000ff042c7287 */ /* 0x000fe20008000000 */
[----:B------:R1:W-:Y:S01]  /*8970*/  @P6 SYNCS.ARRIVE.TRANS64.RED.A1T0 RZ, [R104+URZ], RZ ;  /* 0x000000ff68ff69a7 */ /* 0x0003e200081004ff */
[----:B------:R-:W-:Y:S01]  /*8980*/  BSSY B1, `(.L_x_140) ;  /* 0x0000017000017945 */ /* 0x000fe20003800000 */
[----:B------:R-:W3:Y:S02]  /*8990*/  @P6 SYNCS.PHASECHK.TRANS64.TRYWAIT P0, [R62+URZ+0x100], R61 ;  /* 0x0001003d3e0065a7 */ /* 0x000ee400080011ff */
[----:B---3--:R-:W-:Y:S01]  /*89a0*/  @P6 SEL R46, RZ, 0x1, !P0 ;  /* 0x00000001ff2e6807 */ /* 0x008fe20004000000 */
[----:B-1----:R-:W-:Y:S06]  /*89b0*/  @!P6 BRA `(.L_x_141) ;  /* 0x00000000004ce947 */ /* 0x002fec0003800000 */
        /* <DEDUP_REMOVED lines=9> */
[----:B------:R-:W-:Y:S04]  /*8a50*/  SHF.L.U32 R5, R91, 0x1f, RZ ;  /* 0x0000001f5b057819 */ /* 0x000fe800000006ff */
[----:B------:R-:W1:Y:S02]  /*8a60*/  SYNCS.PHASECHK.TRANS64.TRYWAIT P0, [R62+URZ+0x100], R5 ;  /* 0x000100053e0075a7 */ /* 0x000e6400080011ff */
[----:B-1----:R-:W-:Y:S05]  /*8a70*/  @!P0 BRA `(.L_x_144) ;  /* 0x0000002c000c8947 */ /* 0x002fea0003800000 */
.L_x_143:
[----:B------:R-:W-:Y:S05]  /*8a80*/  BSYNC B0 ;  /* 0x0000000000007941 */ /* 0x000fea0003800000 */
.L_x_142:
[----:B------:R-:W-:Y:S02]  /*8a90*/  ISETP.NE.AND P0, PT, R60, RZ, PT ;  /* 0x000000ff3c00720c */ /* 0x000fe40003f05270 */
[----:B------:R-:W-:Y:S11]  /*8aa0*/  IADD3 R47, PT, PT, R47, 0x1, RZ ;  /* 0x000000012f2f7810 */ /* 0x000ff60007ffe0ff */
[----:B------:R3:W1:Y:S04]  /*8ab0*/  @P0 LDS.128 R48, [R4] ;  /* 0x0000000004300984 */ /* 0x0006680000000c00 */
[----:B------:R3:W1:Y:S04]  /*8ac0*/  @P0 LDS.128 R56, [R3+0x10] ;  /* 0x0000100003380984 */ /* 0x0006680000000c00 */
[----:B------:R3:W1:Y:S04]  /*8ad0*/  @P0 LDS.128 R64, [R2+0x20] ;  /* 0x0000200002400984 */ /* 0x0006680000000c00 */
[----:B------:R3:W1:Y:S02]  /*8ae0*/  @P0 LDS.128 R72, [R0+0x30] ;  /* 0x0000300000480984 */ /* 0x0006640000000c00 */
.L_x_141:
[----:B------:R-:W-:Y:S05]  /*8af0*/  BSYNC B1 ;  /* 0x0000000000017941 */ /* 0x000fea0003800000 */
.L_x_140:
[----:B---3--:R-:W-:Y:S05]  /*8b00*/  VIADD R0, R39, 0x40 ;  /* 0x0000004027007836 */ /* 0x008fea0000000000 */
[----:B------:R-:W-:Y:S04]  /*8b10*/  SHF.R.U32.HI R0, RZ, 0x15, R0 ;  /* 0x00000015ff007819 */ /* 0x000fe80000011600 */
[----:B------:R-:W-:Y:S11]  /*8b20*/  LOP3.LUT P0, RZ, R0, 0x3, R81, 0x48, !PT ;  /* 0x0000000300ff7812 */ /* 0x000ff60007804851 */
[----:B------:R-:W-:Y:S02]  /*8b30*/  @!UPT UIADD3 URZ, UPT, UPT, URZ, URZ, URZ ;  /* 0x000000fffffff290 */ /* 0x000fe4000fffe0ff */
[----:B------:R-:W-:Y:S05]  /*8b40*/  @!P0 BRA `(.L_x_145) ;  /* 0x0000000000408947 */ /* 0x000fea0003800000 */
[----:B------:R-:W1:Y:S01]  /*8b50*/  LDCU.64 UR8, c[0x4][0x70] ;  /* 0x01000e00ff0877ac */ /* 0x000e620008000a00 */
[----:B------:R-:W-:Y:S01]  /*8b60*/  MOV R3, 0x0 ;  /* 0x0000000000037802 */ /* 0x000fe20000000f00 */
[----:B------:R-:W-:Y:S02]  /*8b70*/  HFMA2 R12, -RZ, RZ, 0, 5.9604644775390625e-08 ;  /* 0x00000001ff0c7431 */ /* 0x000fe400000001ff */
[----:B------:R-:W-:Y:S02]  /*8b80*/  IMAD.MOV.U32 R8, RZ, RZ, 0x192 ;  /* 0x00000192ff087424 */ /* 0x000fe400078e00ff */
[----:B------:R-:W-:Y:S01]  /*8b90*/  IMAD.MOV.U32 R13, RZ, RZ, RZ ;  /* 0x000000ffff0d7224 */ /* 0x000fe200078e00ff */
[----:B------:R-:W3:Y:S01]  /*8ba0*/  LDCU.64 UR6, c[0x4][0x78] ;  /* 0x01000f00ff0677ac */ /* 0x000ee20008000a00 */
[----:B------:R-:W2:Y:S01]  /*8bb0*/  LDC.64 R2, c[0x4][R3] ;  /* 0x0100000003027b82 */ /* 0x000ea20000000a00 */
[----:B------:R-:W5:Y:S01]  /*8bc0*/  LDCU.64 UR4, c[0x4][0x10] ;  /* 0x01000200ff0477ac */ /* 0x000f620008000a00 */
[----:B-1----:R-:W-:Y:S01]  /*8bd0*/  MOV R5, UR9 ;  /* 0x0000000900057c02 */ /* 0x002fe20008000f00 */
[----:B------:R-:W-:Y:S01]  /*8be0*/  IMAD.U32 R4, RZ, RZ, UR8 ;  /* 0x00000008ff047e24 */ /* 0x000fe2000f8e00ff */
[----:B---3--:R-:W-:Y:S01]  /*8bf0*/  MOV R7, UR7 ;  /* 0x0000000700077c02 */ /* 0x008fe20008000f00 */
[----:B------:R-:W-:Y:S01]  /*8c00*/  IMAD.U32 R6, RZ, RZ, UR6 ;  /* 0x00000006ff067e24 */ /* 0x000fe2000f8e00ff */
[----:B-----5:R-:W-:Y:S01]  /*8c10*/  MOV R11, UR5 ;  /* 0x00000005000b7c02 */ /* 0x020fe20008000f00 */
[----:B------:R-:W-:Y:S02]  /*8c20*/  IMAD.U32 R10, RZ, RZ, UR4 ;  /* 0x00000004ff0a7e24 */ /* 0x000fe4000f8e00ff */
[----:B------:R-:W-:Y:S07]  /*8c30*/  LEPC R20, `(.L_x_145) ;  /* 0x000000001014794e */ /* 0x000fee0000000000 */
[----:B--2-4-:R-:W-:Y:S05]  /*8c40*/  CALL.ABS.NOINC R2 ;  /* 0x0000000002007343 */ /* 0x014fea0003c00000 */
.L_x_145:
[----:B------:R-:W-:Y:S05]  /*8c50*/  WARPSYNC.ALL ;  /* 0x0000000000007948 */ /* 0x000fea0003800000 */
[----:B------:R-:W-:Y:S01]  /*8c60*/  R2UR UR4, R39 ;  /* 0x00000000270472ca */ /* 0x000fe200000e0000 */
[--C-:B-1----:R-:W-:Y:S01]  /*8c70*/  HADD2.F32 R40, -RZ, R48.reuse.H0_H0 ;  /* 0x20000030ff287230 */ /* 0x102fe20000004100 */
[----:B------:R-:W-:Y:S01]  /*8c80*/  ISETP.NE.AND P6, PT, R97, RZ, PT ;  /* 0x000000ff6100720c */ /* 0x000fe20003fc5270 */
[----:B------:R-:W-:Y:S01]  /*8c90*/  HADD2.F32 R43, -RZ, R48.H1_H1 ;  /* 0x30000030ff2b7230 */ /* 0x000fe20000004100 */
[----:B------:R-:W-:Y:S01]  /*8ca0*/  ISETP.NE.AND P0, PT, R96, RZ, PT ;  /* 0x000000ff6000720c */ /* 0x000fe20003f05270 */
[----:B------:R-:W-:Y:S01]  /*8cb0*/  HADD2.F32 R42, -RZ, R49.H0_H0 ;  /* 0x20000031ff2a7230 */ /* 0x000fe20000004100 */
[----:B------:R-:W-:Y:S01]  /*8cc0*/  MOV R61, UR44 ;  /* 0x0000002c003d7c02 */ /* 0x000fe20008000f00 */
[--C-:B------:R-:W-:Y:S01]  /*8cd0*/  HADD2.F32 R45, -RZ, R51.reuse.H0_H0 ;  /* 0x20000033ff2d7230 */ /* 0x100fe20000004100 */
[----:B------:R-:W-:Y:S01]  /*8ce0*/  BSSY.RECONVERGENT B0, `(.L_x_146) ;  /* 0x000008e000007945 */ /* 0x000fe20003800200 */
[----:B------:R-:W-:Y:S04]  /*8cf0*/  HADD2.F32 R44, -RZ, R51.H1_H1 ;  /* 0x30000033ff2c7230 */ /* 0x000fe80000004100 */
[----:B------:R-:W1:Y:S02]  /*8d00*/  LDTM.x32 R4, tmem[UR4+0x40] ;  /* 0x00004004000479ee */ /* 0x000e6400082c0000 */
[----:B------:R-:W-:Y:S02]  /*8d10*/  @P6 LEA R61, R61, UR43, 0x3 ;  /* 0x0000002b3d3d6c11 */ /* 0x000fe4000f8e18ff */
[----:B------:R-:W-:Y:S02]  /*8d20*/  @P6 SHF.L.U32 R104, R91, 0x1f, RZ ;  /* 0x0000001f5b686819 */ /* 0x000fe400000006ff */
[----:B------:R-:W-:Y:S02]  /*8d30*/  @P6 IADD3 R62, PT, PT, R61, 0x120, RZ ;  /* 0x000001203d3e6810 */ /* 0x000fe40007ffe0ff */
[----:B------:R-:W-:Y:S02]  /*8d40*/  LEA R61, R47, UR43, 0x3 ;  /* 0x0000002b2f3d7c11 */ /* 0x000fe4000f8e18ff */
[----:B------:R-:W-:Y:S01]  /*8d50*/  @P6 PRMT R62, R99, 0x654, R62 ;  /* 0x00000654633e6816 */ /* 0x000fe2000000003e */
[C---:B-1----:R-:W-:Y:S01]  /*8d60*/  FMUL R0, R38.reuse, R4 ;  /* 0x0000000426007220 */ /* 0x042fe20000400000 */
[C---:B------:R-:W-:Y:S01]  /*8d70*/  FMUL R2, R38.reuse, R5 ;  /* 0x0000000526027220 */ /* 0x040fe20000400000 */
[C---:B------:R-:W-:Y:S01]  /*8d80*/  FMUL R3, R38.reuse, R6 ;  /* 0x0000000626037220 */ /* 0x040fe20000400000 */
        /* <DEDUP_REMOVED lines=8> */
[----:B----4-:R-:W-:Y:S01]  /*8e10*/  F2FP.F16.F32.PACK_AB R68, R2, R0 ;  /* 0x000000000244723e */ /* 0x010fe200000000ff */
[C---:B------:R-:W-:Y:S01]  /*8e20*/  FFMA R7, R41.reuse, R40, R7 ;  /* 0x0000002829077223 */ /* 0x040fe20000000007 */
[----:B------:R-:W-:Y:S01]  /*8e30*/  FFMA R4, R41, R43, R4 ;  /* 0x0000002b29047223 */ /* 0x000fe20000000004 */
[C---:B------:R-:W-:Y:S01]  /*8e40*/  FMUL R5, R38.reuse, R9 ;  /* 0x0000000926057220 */ /* 0x040fe20000400000 */
[C---:B------:R-:W-:Y:S01]  /*8e50*/  FMUL R6, R38.reuse, R10 ;  /* 0x0000000a26067220 */ /* 0x040fe20000400000 */
[C---:B------:R-:W-:Y:S01]  /*8e60*/  FMUL R11, R38.reuse, R11 ;  /* 0x0000000b260b7220 */ /* 0x040fe20000400000 */
[--C-:B------:R-:W-:Y:S01]  /*8e70*/  HADD2.F32 R40, -RZ, R56.reuse.H0_H0 ;  /* 0x20000038ff287230 */ /* 0x100fe20000004100 */
[----:B------:R-:W-:Y:S01]  /*8e80*/  F2FP.F16.F32.PACK_AB R69, R7, R3 ;  /* 0x000000030745723e */ /* 0x000fe200000000ff */
[C---:B------:R-:W-:Y:S01]  /*8e90*/  FFMA R5, R41.reuse, R42, R5 ;  /* 0x0000002a29057223 */ /* 0x040fe20000000005 */
[C---:B------:R-:W-:Y:S01]  /*8ea0*/  FFMA R6, R41.reuse, R45, R6 ;  /* 0x0000002d29067223 */ /* 0x040fe20000000006 */
[----:B------:R-:W-:Y:S01]  /*8eb0*/  FFMA R11, R41, R44, R11 ;  /* 0x0000002c290b7223 */ /* 0x000fe2000000000b */
[C---:B------:R-:W-:Y:S01]  /*8ec0*/  FMUL R8, R38.reuse, R12 ;  /* 0x0000000c26087220 */ /* 0x040fe20000400000 */
[----:B------:R-:W-:Y:S01]  /*8ed0*/  HADD2.F32 R42, -RZ, R56.H1_H1 ;  /* 0x30000038ff2a7230 */ /* 0x000fe20000004100 */
[----:B------:R-:W-:Y:S01]  /*8ee0*/  F2FP.F16.F32.PACK_AB R70, R5, R4 ;  /* 0x000000040546723e */ /* 0x000fe200000000ff */
[C---:B------:R-:W-:Y:S01]  /*8ef0*/  FMUL R9, R38.reuse, R13 ;  /* 0x0000000d26097220 */ /* 0x040fe20000400000 */
[----:B------:R-:W-:Y:S01]  /*8f00*/  F2FP.F16.F32.PACK_AB R71, R11, R6 ;  /* 0x000000060b47723e */ /* 0x000fe200000000ff */
[C---:B------:R-:W-:Y:S01]  /*8f10*/  FFMA R8, R41.reuse, R40, R8 ;  /* 0x0000002829087223 */ /* 0x040fe20000000008 */
[--C-:B------:R-:W-:Y:S02]  /*8f20*/  HADD2.F32 R43, -RZ, R57.reuse.H0_H0 ;  /* 0x20000039ff2b7230 */ /* 0x100fe40000004100 */
[----:B------:R-:W-:Y:S01]  /*8f30*/  FFMA R9, R41, R42, R9 ;  /* 0x0000002a29097223 */ /* 0x000fe20000000009 */
[C---:B------:R-:W-:Y:S01]  /*8f40*/  FMUL R10, R38.reuse, R14 ;  /* 0x0000000e260a7220 */ /* 0x040fe20000400000 */
[----:B------:R1:W-:Y:S01]  /*8f50*/  STS.128 [R94+0x4000], R68 ;  /* 0x004000445e007388 */ /* 0x0003e20000000c00 */
[----:B------:R-:W-:Y:S02]  /*8f60*/  HADD2.F32 R40, -RZ, R57.H1_H1 ;  /* 0x30000039ff287230 */ /* 0x000fe40000004100 */
[C---:B------:R-:W-:Y:S01]  /*8f70*/  FMUL R15, R38.reuse, R15 ;  /* 0x0000000f260f7220 */ /* 0x040fe20000400000 */
[----:B------:R-:W-:Y:S01]  /*8f80*/  F2FP.F16.F32.PACK_AB R52, R9, R8 ;  /* 0x000000080934723e */ /* 0x000fe200000000ff */
[C---:B------:R-:W-:Y:S01]  /*8f90*/  FFMA R10, R41.reuse, R43, R10 ;  /* 0x0000002b290a7223 */ /* 0x040fe2000000000a */
[--C-:B------:R-:W-:Y:S02]  /*8fa0*/  HADD2.F32 R42, -RZ, R58.reuse.H0_H0 ;  /* 0x2000003aff2a7230 */ /* 0x100fe40000004100 */
        /* <DEDUP_REMOVED lines=60> */
[----:B-1----:R-:W-:Y:S01]  /*9370*/  F2FP.F16.F32.PACK_AB R68, R17, R16 ;  /* 0x000000101144723e */ /* 0x002fe200000000ff */
        /* <DEDUP_REMOVED lines=36> */
.L_x_147:
[----:B------:R-:W-:Y:S05]  /*95c0*/  BSYNC.RECONVERGENT B0 ;  /* 0x0000000000007941 */ /* 0x000fea0003800200 */
.L_x_146:
[----:B------:R-:W-:Y:S01]  /*95d0*/  BAR.SYNC.DEFER_BLOCKING 0x1, 0x80 ;  /* 0x0042000000007b1d */ /* 0x000fe20000010000 */
[----:B------:R-:W-:Y:S04]  /*95e0*/  UIADD3 UR4, UPT, UPT, UR44, 0x1, URZ ;  /* 0x000000012c047890 */ /* 0x000fe8000fffe0ff */
[----:B------:R-:W-:Y:S04]  /*95f0*/  UISETP.NE.AND UP0, UPT, UR4, 0x4, UPT ;  /* 0x000000040400788c */ /* 0x000fe8000bf05270 */
[----:B------:R-:W-:Y:S01]  /*9600*/  USEL UR46, UR4, URZ, UP0 ;  /* 0x000000ff042e7287 */ /* 0x000fe20008000000 */
[----:B------:R1:W-:Y:S01]  /*9610*/  @P6 SYNCS.ARRIVE.TRANS64.RED.A1T0 RZ, [R62+URZ], RZ ;  /* 0x000000ff3eff69a7 */ /* 0x0003e200081004ff */
[----:B------:R-:W-:Y:S01]  /*9620*/  BSSY B1, `(.L_x_148) ;  /* 0x0000017000017945 */ /* 0x000fe20003800000 */
[----:B------:R-:W4:Y:S02]  /*9630*/  @P6 SYNCS.PHASECHK.TRANS64.TRYWAIT P0, [R61+URZ+0x100], R104 ;  /* 0x000100683d0065a7 */ /* 0x000f2400080011ff */
[----:B----4-:R-:W-:Y:S01]  /*9640*/  @P6 SEL R46, RZ, 0x1, !P0 ;  /* 0x00000001ff2e6807 */ /* 0x010fe20004000000 */
        /* <DEDUP_REMOVED lines=13> */
.L_x_151:
[----:B------:R-:W-:Y:S05]  /*9720*/  BSYNC B0 ;  /* 0x0000000000007941 */ /* 0x000fea0003800000 */
.L_x_150:
[----:B------:R-:W-:Y:S11]  /*9730*/  ISETP.NE.AND P0, PT, R60, RZ, PT ;  /* 0x000000ff3c00720c */ /* 0x000ff60003f05270 */
[----:B------:R-:W-:Y:S02]  /*9740*/  @!UPT UIADD3 URZ, UPT, UPT, URZ, URZ, URZ ;  /* 0x000000fffffff290 */ /* 0x000fe4000fffe0ff */
[----:B------:R4:W1:Y:S04]  /*9750*/  @P0 LDS.128 R48, [R3] ;  /* 0x0000000003300984 */ /* 0x0008680000000c00 */
[----:B------:R4:W1:Y:S04]  /*9760*/  @P0 LDS.128 R56, [R2+0x10] ;  /* 0x0000100002380984 */ /* 0x0008680000000c00 */
[----:B------:R4:W1:Y:S04]  /*9770*/  @P0 LDS.128 R64, [R0+0x20] ;  /* 0x0000200000400984 */ /* 0x0008680000000c00 */
[----:B------:R4:W1:Y:S02]  /*9780*/  @P0 LDS.128 R72, [R47+0x30] ;  /* 0x000030002f480984 */ /* 0x0008640000000c00 */
.L_x_149:
[----:B------:R-:W-:Y:S05]  /*9790*/  BSYNC B1 ;  /* 0x0000000000017941 */ /* 0x000fea0003800000 */
.L_x_148:
[----:B----4-:R-:W-:Y:S05]  /*97a0*/  VIADD R0, R39, 0x60 ;  /* 0x0000006027007836 */ /* 0x010fea0000000000 */
[----:B------:R-:W-:Y:S04]  /*97b0*/  SHF.R.U32.HI R0, RZ, 0x15, R0 ;  /* 0x00000015ff007819 */ /* 0x000fe80000011600 */
[----:B------:R-:W-:Y:S11]  /*97c0*/  LOP3.LUT P0, RZ, R0, 0x3, R81, 0x48, !PT ;  /* 0x0000000300ff7812 */ /* 0x000ff60007804851 */
[----:B------:R-:W-:Y:S02]  /*97d0*/  @!UPT UIADD3 URZ, UPT, UPT, URZ, URZ, URZ ;  /* 0x000000fffffff290 */ /* 0x000fe4000fffe0ff */
[----:B------:R-:W-:Y:S05]  /*97e0*/  @!P0 BRA `(.L_x_153) ;  /* 0x0000000000408947 */ /* 0x000fea0003800000 */
[----:B------:R-:W4:Y:S01]  /*97f0*/  LDCU.64 UR8, c[0x4][0x70] ;  /* 0x01000e00ff0877ac */ /* 0x000f220008000a00 */
[----:B------:R-:W-:Y:S01]  /*9800*/  MOV R3, 0x0 ;  /* 0x0000000000037802 */ /* 0x000fe20000000f00 */
[----:B------:R-:W-:Y:S02]  /*9810*/  HFMA2 R12, -RZ, RZ, 0, 5.9604644775390625e-08 ;  /* 0x00000001ff0c7431 */ /* 0x000fe400000001ff */
[----:B------:R-:W-:Y:S02]  /*9820*/  IMAD.MOV.U32 R8, RZ, RZ, 0x192 ;  /* 0x00000192ff087424 */ /* 0x000fe400078e00ff */
[----:B------:R-:W-:Y:S01]  /*9830*/  IMAD.MOV.U32 R13, RZ, RZ, RZ ;  /* 0x000000ffff0d7224 */ /* 0x000fe200078e00ff */
[----:B------:R-:W5:Y:S01]  /*9840*/  LDCU.64 UR6, c[0x4][0x78] ;  /* 0x01000f00ff0677ac */ /* 0x000f620008000a00 */
[----:B------:R-:W2:Y:S01]  /*9850*/  LDC.64 R2, c[0x4][R3] ;  /* 0x0100000003027b82 */ /* 0x000ea20000000a00 */
[----:B------:R-:W3:Y:S01]  /*9860*/  LDCU.64 UR4, c[0x4][0x10] ;  /* 0x01000200ff0477ac */ /* 0x000ee20008000a00 */
[----:B----4-:R-:W-:Y:S01]  /*9870*/  MOV R5, UR9 ;  /* 0x0000000900057c02 */ /* 0x010fe20008000f00 */
[----:B-1----:R-:W-:Y:S01]  /*9880*/  IMAD.U32 R4, RZ, RZ, UR8 ;  /* 0x00000008ff047e24 */ /* 0x002fe2000f8e00ff */
[----:B-----5:R-:W-:Y:S01]  /*9890*/  MOV R7, UR7 ;  /* 0x0000000700077c02 */ /* 0x020fe20008000f00 */
[----:B------:R-:W-:Y:S01]  /*98a0*/  IMAD.U32 R6, RZ, RZ, UR6 ;  /* 0x00000006ff067e24 */ /* 0x000fe2000f8e00ff */
[----:B---3--:R-:W-:Y:S01]  /*98b0*/  MOV R11, UR5 ;  /* 0x00000005000b7c02 */ /* 0x008fe20008000f00 */
[----:B------:R-:W-:Y:S02]  /*98c0*/  IMAD.U32 R10, RZ, RZ, UR4 ;  /* 0x00000004ff0a7e24 */ /* 0x000fe4000f8e00ff */
[----:B------:R-:W-:Y:S07]  /*98d0*/  LEPC R20, `(.L_x_153) ;  /* 0x000000001014794e */ /* 0x000fee0000000000 */
[----:B--2---:R-:W-:Y:S05]  /*98e0*/  CALL.ABS.NOINC R2 ;  /* 0x0000000002007343 */ /* 0x004fea0003c00000 */
.L_x_153:
[----:B------:R-:W-:Y:S01]  /*98f0*/  ISETP.NE.AND P0, PT, R96, RZ, PT ;  /* 0x000000ff6000720c */ /* 0x000fe20003f05270 */
[----:B------:R-:W-:Y:S05]  /*9900*/  WARPSYNC.ALL ;  /* 0x0000000000007948 */ /* 0x000fea0003800000 */
[----:B------:R-:W-:Y:S01]  /*9910*/  R2UR UR4, R39 ;  /* 0x00000000270472ca */ /* 0x000fe200000e0000 */
[--C-:B-1----:R-:W-:Y:S01]  /*9920*/  HADD2.F32 R40, -RZ, R48.reuse.H0_H0 ;  /* 0x20000030ff287230 */ /* 0x102fe20000004100 */
[----:B------:R-:W-:Y:S01]  /*9930*/  IADD3 R98, PT, PT, R98, 0x190, RZ ;  /* 0x0000019062627810 */ /* 0x000fe20007ffe0ff */
[----:B------:R-:W-:Y:S01]  /*9940*/  HADD2.F32 R42, -RZ, R48.H1_H1 ;  /* 0x30000030ff2a7230 */ /* 0x000fe20000004100 */
[----:B------:R-:W-:Y:S01]  /*9950*/  BSSY.RECONVERGENT B0, `(.L_x_154) ;  /* 0x000008e000007945 */ /* 0x000fe20003800200 */
[--C-:B------:R-:W-:Y:S01]  /*9960*/  HADD2.F32 R43, -RZ, R49.reuse.H0_H0 ;  /* 0x20000031ff2b7230 */ /* 0x100fe20000004100 */
[----:B------:R-:W-:Y:S01]  /*9970*/  LOP3.LUT R98, R98, 0xfefffff8, RZ, 0xc0, !PT ;  /* 0xfefffff862627812 */ /* 0x000fe200078ec0ff */
[----:B------:R-:W-:Y:S02]  /*9980*/  HADD2.F32 R44, -RZ, R49.H1_H1 ;  /* 0x30000031ff2c7230 */ /* 0x000fe40000004100 */
[--C-:B------:R-:W-:Y:S02]  /*9990*/  HADD2.F32 R45, -RZ, R50.reuse.H0_H0 ;  /* 0x20000032ff2d7230 */ /* 0x100fe40000004100 */
[----:B------:R-:W-:Y:S02]  /*99a0*/  HADD2.F32 R46, -RZ, R50.H1_H1 ;  /* 0x30000032ff2e7230 */ /* 0x000fe40000004100 */
[----:B------:R-:W1:Y:S01]  /*99b0*/  LDTM.x32 R4, tmem[UR4+0x60] ;  /* 0x00006004000479ee */ /* 0x000e6200082c0000 */
[----:B------:R-:W-:Y:S01]  /*99c0*/  NOP ;  /* 0x0000000000007918 */ /* 0x000fe20000000000 */
[----:B-1----:R1:W-:Y:S01]  /*99d0*/  SYNCS.ARRIVE.TRANS64.RED.A1T0 RZ, [R98+URZ], RZ ;  /* 0x000000ff62ff79a7 */ /* 0x0023e200081004ff */
[--C-:B------:R-:W-:Y:S02]  /*99e0*/  HADD2.F32 R47, -RZ, R51.reuse.H0_H0 ;  /* 0x20000033ff2f7230 */ /* 0x100fe40000004100 */
[----:B------:R-:W-:Y:S02]  /*99f0*/  HADD2.F32 R48, -RZ, R51.H1_H1 ;  /* 0x30000033ff307230 */ /* 0x000fe40000004100 */
[--C-:B------:R-:W-:Y:S02]  /*9a00*/  HADD2.F32 R49, -RZ, R56.reuse.H0_H0 ;  /* 0x20000038ff317230 */ /* 0x100fe40000004100 */
[----:B------:R-:W-:Y:S02]  /*9a10*/  HADD2.F32 R51, -RZ, R56.H1_H1 ;  /* 0x30000038ff337230 */ /* 0x000fe40000004100 */
[--C-:B------:R-:W-:Y:S02]  /*9a20*/  HADD2.F32 R50, -RZ, R57.reuse.H0_H0 ;  /* 0x20000039ff327230 */ /* 0x100fe40000004100 */
[----:B---3--:R-:W-:Y:S02]  /*9a30*/  HADD2.F32 R52, -RZ, R57.H1_H1 ;  /* 0x30000039ff347230 */ /* 0x008fe40000004100 */
[--C-:B------:R-:W-:Y:S02]  /*9a40*/  HADD2.F32 R53, -RZ, R58.reuse.H0_H0 ;  /* 0x2000003aff357230 */ /* 0x100fe40000004100 */
[----:B------:R-:W-:Y:S02]  /*9a50*/  HADD2.F32 R54, -RZ, R58.H1_H1 ;  /* 0x3000003aff367230 */ /* 0x000fe40000004100 */
[--C-:B------:R-:W-:Y:S02]  /*9a60*/  HADD2.F32 R55, -RZ, R59.reuse.H0_H0 ;  /* 0x2000003bff377230 */ /* 0x100fe40000004100 */
[----:B------:R-:W-:Y:S02]  /*9a70*/  HADD2.F32 R56, -RZ, R59.H1_H1 ;  /* 0x3000003bff387230 */ /* 0x000fe40000004100 */
[--C-:B------:R-:W-:Y:S02]  /*9a80*/  HADD2.F32 R57, -RZ, R64.reuse.H0_H0 ;  /* 0x20000040ff397230 */ /* 0x100fe40000004100 */
[C---:B------:R-:W-:Y:S01]  /*9a90*/  FMUL R4, R38.reuse, R4 ;  /* 0x0000000426047220 */ /* 0x040fe20000400000 */
[C---:B------:R-:W-:Y:S01]  /*9aa0*/  FMUL R5, R38.reuse, R5 ;  /* 0x0000000526057220 */ /* 0x040fe20000400000 */
[C---:B------:R-:W-:Y:S01]  /*9ab0*/  FMUL R6, R38.reuse, R6 ;  /* 0x0000000626067220 */ /* 0x040fe20000400000 */
[C---:B------:R-:W-:Y:S01]  /*9ac0*/  FMUL R7, R38.reuse, R7 ;  /* 0x0000000726077220 */ /* 0x040fe20000400000 */
[C---:B------:R-:W-:Y:S01]  /*9ad0*/  FFMA R4, R41.reuse, R40, R4 ;  /* 0x0000002829047223 */ /* 0x040fe20000000004 */
[C---:B------:R-:W-:Y:S01]  /*9ae0*/  FFMA R5, R41.reuse, R42, R5 ;  /* 0x0000002a29057223 */ /* 0x040fe20000000005 */
[C---:B------:R-:W-:Y:S01]  /*9af0*/  FFMA R6, R41.reuse, R43, R6 ;  /* 0x0000002b29067223 */ /* 0x040fe20000000006 */
[----:B------:R-:W-:Y:S01]  /*9b00*/  FFMA R7, R41, R44, R7 ;  /* 0x0000002c29077223 */ /* 0x000fe20000000007 */
[C---:B------:R-:W-:Y:S01]  /*9b10*/  FMUL R8, R38.reuse, R8 ;  /* 0x0000000826087220 */ /* 0x040fe20000400000 */
[C---:B------:R-:W-:Y:S01]  /*9b20*/  FMUL R9, R38.reuse, R9 ;  /* 0x0000000926097220 */ /* 0x040fe20000400000 */
[----:B------:R-:W-:Y:S01]  /*9b30*/  F2FP.F16.F32.PACK_AB R100, R5, R4 ;  /* 0x000000040564723e */ /* 0x000fe200000000ff */
[C---:B------:R-:W-:Y:S01]  /*9b40*/  FMUL R10, R38.reuse, R10 ;  /* 0x0000000a260a7220 */ /* 0x040fe20000400000 */
[----:B------:R-:W-:Y:S01]  /*9b50*/  F2FP.F16.F32.PACK_AB R101, R7, R6 ;  /* 0x000000060765723e */ /* 0x000fe200000000ff */
[C---:B------:R-:W-:Y:S01]  /*9b60*/  FFMA R8, R41.reuse, R45, R8 ;  /* 0x0000002d29087223 */ /* 0x040fe20000000008 */
[C---:B------:R-:W-:Y:S01]  /*9b70*/  FFMA R9, R41.reuse, R46, R9 ;  /* 0x0000002e29097223 */ /* 0x040fe20000000009 */
[----:B------:R-:W-:Y:S01]  /*9b80*/  FFMA R10, R41, R47, R10 ;  /* 0x0000002f290a7223 */ /* 0x000fe2000000000a */
[C---:B------:R-:W-:Y:S01]  /*9b90*/  FMUL R11, R38.reuse, R11 ;  /* 0x0000000b260b7220 */ /* 0x040fe20000400000 */
[C---:B------:R-:W-:Y:S01]  /*9ba0*/  FMUL R0, R38.reuse, R12 ;  /* 0x0000000c26007220 */ /* 0x040fe20000400000 */
[C---:B------:R-:W-:Y:S01]  /*9bb0*/  FMUL R2, R38.reuse, R13 ;  /* 0x0000000d26027220 */ /* 0x040fe20000400000 */
[----:B------:R-:W-:Y:S01]  /*9bc0*/  F2FP.F16.F32.PACK_AB R102, R9, R8 ;  /* 0x000000080966723e */ /* 0x000fe200000000ff */
[C---:B------:R-:W-:Y:S01]  /*9bd0*/  FFMA R11, R41.reuse, R48, R11 ;  /* 0x00000030290b7223 */ /* 0x040fe2000000000b */
[C---:B------:R-:W-:Y:S01]  /*9be0*/  FFMA R0, R41.reuse, R49, R0 ;  /* 0x0000003129007223 */ /* 0x040fe20000000000 */
[C---:B------:R-:W-:Y:S01]  /*9bf0*/  FFMA R2, R41.reuse, R51, R2 ;  /* 0x0000003329027223 */ /* 0x040fe20000000002 */
[C---:B------:R-:W-:Y:S01]  /*9c00*/  FMUL R3, R38.reuse, R14 ;  /* 0x0000000e26037220 */ /* 0x040fe20000400000 */
[C---:B------:R-:W-:Y:S01]  /*9c10*/  FMUL R15, R38.reuse, R15 ;  /* 0x0000000f260f7220 */ /* 0x040fe20000400000 */
[C---:B------:R-:W-:Y:S01]  /*9c20*/  FMUL R12, R38.reuse, R16 ;  /* 0x00000010260c7220 */ /* 0x040fe20000400000 */
[C---:B------:R-:W-:Y:S01]  /*9c30*/  FMUL R13, R38.reuse, R17 ;  /* 0x00000011260d7220 */ /* 0x040fe20000400000 */
[C---:B------:R-:W-:Y:S01]  /*9c40*/  FFMA R3, R41.reuse, R50, R3 ;  /* 0x0000003229037223 */ /* 0x040fe20000000003 */
[C---:B------:R-:W-:Y:S01]  /*9c50*/  FMUL R14, R38.reuse, R18 ;  /* 0x00000012260e7220 */ /* 0x040fe20000400000 */
[----:B------:R-:W-:Y:S01]  /*9c60*/  FFMA R15, R41, R52, R15 ;  /* 0x00000034290f7223 */ /* 0x000fe2000000000f */
[C---:B------:R-:W-:Y:S01]  /*9c70*/  FMUL R19, R38.reuse, R19 ;  /* 0x0000001326137220 */ /* 0x040fe20000400000 */
[----:B------:R-:W-:Y:S01]  /*9c80*/  F2FP.F16.F32.PACK_AB R103, R11, R10 ;  /* 0x0000000a0b67723e */ /* 0x000fe200000000ff */
[C---:B------:R-:W-:Y:S01]  /*9c90*/  FFMA R12, R41.reuse, R53, R12 ;  /* 0x00000035290c7223 */ /* 0x040fe2000000000c */
[----:B------:R-:W-:Y:S02]  /*9ca0*/  HADD2.F32 R58, -RZ, R64.H1_H1 ;  /* 0x30000040ff3a7230 */ /* 0x000fe40000004100 */
[C---:B------:R-:W-:Y:S01]  /*9cb0*/  FMUL R16, R38.reuse, R20 ;  /* 0x0000001426107220 */ /* 0x040fe20000400000 */
[C---:B------:R-:W-:Y:S01]  /*9cc0*/  FFMA R13, R41.reuse, R54, R13 ;  /* 0x00000036290d7223 */ /* 0x040fe2000000000d */
[----:B------:R1:W-:Y:S01]  /*9cd0*/  STS.128 [R94+0x6000], R100 ;  /* 0x006000645e007388 */ /* 0x0003e20000000c00 */
[--C-:B------:R-:W-:Y:S02]  /*9ce0*/  HADD2.F32 R59, -RZ, R65.reuse.H0_H0 ;  /* 0x20000041ff3b7230 */ /* 0x100fe40000004100 */
[C---:B------:R-:W-:Y:S01]  /*9cf0*/  FMUL R17, R38.reuse, R21 ;  /* 0x0000001526117220 */ /* 0x040fe20000400000 */
[C---:B------:R-:W-:Y:S01]  /*9d00*/  FFMA R14, R41.reuse, R55, R14 ;  /* 0x00000037290e7223 */ /* 0x040fe2000000000e */
[----:B------:R-:W-:Y:S02]  /*9d10*/  HADD2.F32 R60, -RZ, R65.H1_H1 ;  /* 0x30000041ff3c7230 */ /* 0x000fe40000004100 */
[C---:B------:R-:W-:Y:S01]  /*9d20*/  FMUL R18, R38.reuse, R22 ;  /* 0x0000001626127220 */ /* 0x040fe20000400000 */
[C---:B------:R-:W-:Y:S01]  /*9d30*/  FFMA R19, R41.reuse, R56, R19 ;  /* 0x0000003829137223 */ /* 0x040fe20000000013 */
        /* <DEDUP_REMOVED lines=13> */
[----:B------:R-:W-:Y:S01]  /*9e10*/  FMUL R27, R38, R27 ;  /* 0x0000001b261b7220 */ /* 0x000fe20000400000 */
[----:B------:R-:W-:Y:S01]  /*9e20*/  F2FP.F16.F32.PACK_AB R104, R2, R0 ;  /* 0x000000000268723e */ /* 0x000fe200000000ff */
[----:B------:R-:W-:Y:S01]  /*9e30*/  FFMA R20, R41, R61, R20 ;  /* 0x0000003d29147223 */ /* 0x000fe20000000014 */
[----:B------:R-:W-:Y:S01]  /*9e40*/  F2FP.F16.F32.PACK_AB R105, R15, R3 ;  /* 0x000000030f69723e */ /* 0x000fe200000000ff */
[----:B------:R-:W-:Y:S01]  /*9e50*/  HADD2.F32 R66, -RZ, R72.H1_H1 ;  /* 0x30000048ff427230 */ /* 0x000fe20000004100 */
[----:B------:R-:W-:Y:S01]  /*9e60*/  F2FP.F16.F32.PACK_AB R106, R13, R12 ;  /* 0x0000000c0d6a723e */ /* 0x000fe200000000ff */
[C---:B------:R-:W-:Y:S01]  /*9e70*/  FMUL R24, R38.reuse, R28 ;  /* 0x0000001c26187220 */ /* 0x040fe20000400000 */
[----:B------:R-:W-:Y:S01]  /*9e80*/  F2FP.F16.F32.PACK_AB R107, R19, R14 ;  /* 0x0000000e136b723e */ /* 0x000fe200000000ff */
[C---:B------:R-:W-:Y:S01]  /*9e90*/  FFMA R21, R41.reuse, R62, R21 ;  /* 0x0000003e29157223 */ /* 0x040fe20000000015 */
[--C-:B------:R-:W-:Y:S02]  /*9ea0*/  HADD2.F32 R67, -RZ, R73.reuse.H0_H0 ;  /* 0x20000049ff437230 */ /* 0x100fe40000004100 */
[C---:B------:R-:W-:Y:S01]  /*9eb0*/  FMUL R25, R38.reuse, R29 ;  /* 0x0000001d26197220 */ /* 0x040fe20000400000 */
[C---:B------:R-:W-:Y:S01]  /*9ec0*/  FFMA R22, R41.reuse, R63, R22 ;  /* 0x0000003f29167223 */ /* 0x040fe20000000016 */
[----:B------:R1:W-:Y:S01]  /*9ed0*/  STS.128 [R93+0x6010], R104 ;  /* 0x006010685d007388 */ /* 0x0003e20000000c00 */
        /* <DEDUP_REMOVED lines=47> */
[----:B---3--:R-:W-:Y:S04]  /*a1d0*/  UIADD3 UR4, UP0, UPT, UR6, 0x680, URZ ;  /* 0x0000068006047890 */ /* 0x008fe8000ff1e0ff */
[----:B------:R-:W-:Y:S09]  /*a1e0*/  UIADD3.X UR5, UPT, UPT, URZ, UR7, URZ, UP0, !UPT ;  /* 0x00000007ff057290 */ /* 0x000ff200087fe4ff */
[----:B------:R3:W-:Y:S01]  /*a1f0*/  UTMASTG.3D [UR12], [UR4] ;  /* 0x0000000c040073b5 */ /* 0x0007e20008010000 */
[----:B------:R3:W-:Y:S01]  /*a200*/  UTMASTG.3D [UR8], [UR4] ;  /* 0x00000008040073b5 */ /* 0x0007e20008010000 */
[----:B------:R0:W-:Y:S01]  /*a210*/  UTMACMDFLUSH ;  /* 0x00000000000079b7 */ /* 0x0001e20000000000 */
[----:B---3--:R-:W-:Y:S04]  /*a220*/  DEPBAR.LE SB0, 0x1 ;  /* 0x000080400000791a */ /* 0x008fe80000000000 */
.L_x_155:
[----:B------:R-:W-:Y:S05]  /*a230*/  BSYNC.RECONVERGENT B0 ;  /* 0x0000000000007941 */ /* 0x000fea0003800200 */
.L_x_154:
[----:B------:R-:W-:Y:S01]  /*a240*/  BAR.SYNC.DEFER_BLOCKING 0x1, 0x80 ;  /* 0x0042000000007b1d */ /* 0x000fe20000010000 */
[----:B------:R-:W-:Y:S01]  /*a250*/  UISETP.NE.AND UP0, UPT, UR47, -0x4, UPT ;  /* 0xfffffffc2f00788c */ /* 0x000fe2000bf05270 */
[----:B------:R-:W-:Y:S08]  /*a260*/  IADD3 R0, PT, PT, R36, 0x1, RZ ;  /* 0x0000000124007810 */ /* 0x000ff00007ffe0ff */
[----:B------:R-:W-:Y:S05]  /*a270*/  BRA.U !UP0, `(.L_x_156) ;  /* 0x0000000108247547 */ /* 0x000fea000b800000 */
[----:B------:R-:W-:Y:S01]  /*a280*/  ISETP.NE.AND P0, PT, R97, RZ, PT ;  /* 0x000000ff6100720c */ /* 0x000fe20003f05270 */
[----:B------:R-:W-:Y:S01]  /*a290*/  IMAD.U32 R2, RZ, RZ, UR46 ;  /* 0x0000002eff027e24 */ /* 0x000fe2000f8e00ff */
[----:B------:R-:W-:Y:S04]  /*a2a0*/  UIADD3 UR4, UPT, UPT, UR46, 0x1, URZ ;  /* 0x000000012e047890 */ /* 0x000fe8000fffe0ff */
[----:B------:R-:W-:Y:S04]  /*a2b0*/  UISETP.NE.AND UP0, UPT, UR4, 0x4, UPT ;  /* 0x000000040400788c */ /* 0x000fe8000bf05270 */
[----:B------:R-:W-:Y:S03]  /*a2c0*/  USEL UR46, UR4, URZ, UP0 ;  /* 0x000000ff042e7287 */ /* 0x000fe60008000000 */
[----:B------:R-:W-:Y:S05]  /*a2d0*/  @P0 LEA R2, R2, UR43, 0x3 ;  /* 0x0000002b02020c11 */ /* 0x000fea000f8e18ff */
[----:B------:R-:W-:Y:S05]  /*a2e0*/  @P0 VIADD R2, R2, 0x120 ;  /* 0x0000012002020836 */ /* 0x000fea0000000000 */
[----:B------:R-:W-:Y:S04]  /*a2f0*/  @P0 PRMT R2, R99, 0x654, R2 ;  /* 0x0000065463020816 */ /* 0x000fe80000000002 */
[----:B------:R3:W-:Y:S03]  /*a300*/  @P0 SYNCS.ARRIVE.TRANS64.RED.A1T0 RZ, [R2+URZ], RZ ;  /* 0x000000ff02ff09a7 */ /* 0x0007e600081004ff */
.L_x_156:
[----:B------:R-:W-:Y:S01]  /*a310*/  R2UR UR5, R82 ;  /* 0x00000000520572ca */ /* 0x000fe200000e0000 */
[----:B------:R-:W-:Y:S01]  /*a320*/  UISETP.NE.AND UP0, UPT, UR61, URZ, UPT ;  /* 0x000000ff3d00728c */ /* 0x000fe2000bf05270 */
[----:B------:R-:W-:Y:S01]  /*a330*/  R2UR UR4, R83 ;  /* 0x00000000530472ca */ /* 0x000fe200000e0000 */
[----:B------:R-:W-:Y:S01]  /*a340*/  UIADD3 UR47, UPT, UPT, UR47, 0x4, URZ ;  /* 0x000000042f2f7890 */ /* 0x000fe2000fffe0ff */
[----:B------:R-:W-:Y:S01]  /*a350*/  ISETP.NE.AND P0, PT, R87, 0x2, PT ;  /* 0x000000025700780c */ /* 0x000fe20003f05270 */
[----:B------:R-:W-:Y:S01]  /*a360*/  UMOV UR36, UR60 ;  /* 0x0000003c00247c82 */ /* 0x000fe20008000000 */
[----:B------:R-:W-:Y:S02]  /*a370*/  ISETP.NE.AND P1, PT, R0, 0x4, PT ;  /* 0x000000040000780c */ /* 0x000fe40003f25270 */
[----:B---3--:R-:W-:Y:S02]  /*a380*/  SEL R2, RZ, 0x1, P0 ;  /* 0x00000001ff027807 */ /* 0x008fe40000000000 */
[----:B------:R-:W-:Y:S02]  /*a390*/  SEL R3, RZ, 0x1, P1 ;  /* 0x00000001ff037807 */ /* 0x000fe40000800000 */
[----:B------:R-:W-:Y:S01]  /*a3a0*/  LOP3.LUT R89, R89, R2, RZ, 0x3c, !PT ;  /* 0x0000000259597212 */ /* 0x000fe200078e3cff */
[----:B------:R-:W-:Y:S01]  /*a3b0*/  UIADD3 UR32, UPT, UPT, UR37, UR5, URZ ;  /* 0x0000000525207290 */ /* 0x000fe2000fffe0ff */
[----:B------:R-:W-:Y:S01]  /*a3c0*/  LOP3.LUT R90, R90, R3, RZ, 0x3c, !PT ;  /* 0x000000035a5a7212 */ /* 0x000fe200078e3cff */
[----:B------:R-:W-:Y:S01]  /*a3d0*/  UIADD3 UR20, UPT, UPT, UR38, UR4, URZ ;  /* 0x0000000426147290 */ /* 0x000fe2000fffe0ff */
[----:B------:R-:W-:Y:S02]  /*a3e0*/  SEL R87, R87, RZ, P0 ;  /* 0x000000ff57577207 */ /* 0x000fe40000000000 */
[----:B------:R-:W-:Y:S01]  /*a3f0*/  SEL R36, R0, RZ, P1 ;  /* 0x000000ff00247207 */ /* 0x000fe20000800000 */
[----:B------:R-:W-:Y:S08]  /*a400*/  BRA.U UP0, `(.L_x_157) ;  /* 0xffffffbd00a07547 */ /* 0x000ff0000b83ffff */
[----:B------:R-:W-:-:S13]  /*a410*/  R2UR UR4, R84 ;  /* 0x00000000540472ca */ /* 0x000fda00000e0000 */
[----:B------:R-:W-:-:S09]  /*a420*/  UISETP.NE.AND UP0, UPT, UR4, URZ, UPT ;  /* 0x000000ff0400728c */ /* 0x000fd2000bf05270 */
[----:B------:R-:W-:Y:S05]  /*a430*/  BRA.U !UP0, `(.L_x_158) ;  /* 0x0000000108487547 */ /* 0x000fea000b800000 */
[----:B------:R-:W3:Y:S02]  /*a440*/  LDCU.64 UR4, c[0x0][0x890] ;  /* 0x00011200ff0477ac */ /* 0x000ee40008000a00 */
[----:B---3--:R-:W-:-:S04]  /*a450*/  UISETP.NE.U32.AND UP0, UPT, UR4, URZ, UPT ;  /* 0x000000ff0400728c */ /* 0x008fc8000bf05070 */
[----:B------:R-:W-:-:S09]  /*a460*/  UISETP.NE.AND.EX UP0, UPT, UR5, URZ, UPT, UP0 ;  /* 0x000000ff0500728c */ /* 0x000fd2000bf05300 */
[----:B------:R-:W-:Y:S05]  /*a470*/  BRA.U UP0, `(.L_x_159) ;  /* 0x00000001000c7547 */ /* 0x000fea000b800000 */
[----:B------:R-:W-:-:S13]  /*a480*/  FSETP.NEU.AND P0, PT, R41, RZ, PT ;  /* 0x000000ff2900720b */ /* 0x000fda0003f0d000 */
[----:B------:R-:W-:Y:S05]  /*a490*/  @!P0 EXIT ;  /* 0x000000000000894d */ /* 0x000fea0003800000 */
[----:B------:R-:W-:Y:S05]  /*a4a0*/  BRA `(.L_x_158) ;  /* 0x00000000002c7947 */ /* 0x000fea0003800000 */
.L_x_159:
[----:B------:R-:W-:Y:S01]  /*a4b0*/  ISETP.NE.AND P0, PT, R86, RZ, PT ;  /* 0x000000ff5600720c */ /* 0x000fe20003f05270 */
[----:B------:R-:W-:-:S12]  /*a4c0*/  BSSY.RECONVERGENT B0, `(.L_x_158) ;  /* 0x0000009000007945 */ /* 0x000fd80003800200 */
[----:B------:R-:W-:Y:S05]  /*a4d0*/  @P0 BRA `(.L_x_160) ;  /* 0x0000000000140947 */ /* 0x000fea0003800000 */
[----:B------:R-:W3:Y:S02]  /*a4e0*/  LDCU.64 UR4, c[0x0][0x888] ;  /* 0x00011100ff0477ac */ /* 0x000ee40008000a00 */
[----:B---3--:R-:W-:-:S04]  /*a4f0*/  ISETP.NE.U32.AND P0, PT, RZ, UR4, PT ;  /* 0x00000004ff007c0c */ /* 0x008fc8000bf05070 */
[----:B------:R-:W-:-:S13]  /*a500*/  ISETP.NE.AND.EX P0, PT, RZ, UR5, PT, P0 ;  /* 0x00000005ff007c0c */ /* 0x000fda000bf05300 */
[----:B------:R-:W-:Y:S05]  /*a510*/  @!P0 EXIT ;  /* 0x000000000000894d */ /* 0x000fea0003800000 */
[----:B------:R-:W-:Y:S05]  /*a520*/  BRA `(.L_x_161) ;  /* 0x0000000000087947 */ /* 0x000fea0003800000 */
.L_x_160:
[----:B------:R-:W-:-:S13]  /*a530*/  FSETP.NEU.AND P0, PT, R41, RZ, PT ;  /* 0x000000ff2900720b */ /* 0x000fda0003f0d000 */
[----:B------:R-:W-:Y:S05]  /*a540*/  @!P0 EXIT ;  /* 0x000000000000894d */ /* 0x000fea0003800000 */
.L_x_161:
[----:B------:R-:W-:Y:S05]  /*a550*/  BSYNC.RECONVERGENT B0 ;  /* 0x0000000000007941 */ /* 0x000fea0003800200 */
.L_x_158:
[----:B------:R-:W3:Y:S01]  /*a560*/  S2UR UR5, SR_CgaCtaId ;  /* 0x00000000000579c3 */ /* 0x000ee20000008800 */
[----:B------:R-:W-:Y:S01]  /*a570*/  ULEA UR4, UR46, UR43, 0x3 ;  /* 0x0000002b2e047291 */ /* 0x000fe2000f8e18ff */
[----:B------:R-:W-:-:S04]  /*a580*/  DEPBAR.LE SB0, 0x0 ;  /* 0x000080000000791a */ /* 0x000fc80000000000 */
[----:B------:R-:W-:-:S04]  /*a590*/  UIADD3 UR4, UPT, UPT, UR4, 0x120, URZ ;  /* 0x0000012004047890 */ /* 0x000fc8000fffe0ff */
[----:B---3--:R-:W-:-:S09]  /*a5a0*/  UPRMT UR4, UR5, 0x654, UR4 ;  /* 0x0000065405047896 */ /* 0x008fd20008000004 */
[----:B------:R-:W-:Y:S01]  /*a5b0*/  SYNCS.ARRIVE.TRANS64.RED.A1T0 RZ, [UR4], RZ ;  /* 0x000000ffffff79a7 */ /* 0x000fe20008100404 */
[----:B------:R-:W-:Y:S05]  /*a5c0*/  EXIT ;  /* 0x000000000000794d */ /* 0x000fea0003800000 */
.L_x_25:
[----:B-1----:R1:W2:Y:S02]  /*a5d0*/  SYNCS.PHASECHK.TRANS64.TRYWAIT P0, [R0+URZ+0x1c0], R3 ;  /* 0x0001c003000075a7 */ /* 0x0022a400080011ff */
[----:B--2---:R-:W-:Y:S05]  /*a5e0*/  @!P0 NANOSLEEP.SYNCS 0x989680 ;  /* 0x009896800000895d */ /* 0x004fea0003900000 */
[----:B------:R-:W2:Y:S02]  /*a5f0*/  @!P0 SYNCS.PHASECHK.TRANS64 P0, [R0+URZ+0x1c0], R3 ;  /* 0x0001c003000085a7 */ /* 0x000ea400080010ff */
[----:B--2---:R-:W-:Y:S05]  /*a600*/  @!P0 BRA `(.L_x_25) ;  /* 0xfffffffc00f08947 */ /* 0x004fea000383ffff */
[----:B------:R-:W-:Y:S05]  /*a610*/  BRA `(.L_x_162) ;  /* 0xffffff7400a47947 */ /* 0x000fea000383ffff */
.L_x_28:
[----:B-1----:R-:W-:-:S07]  /*a620*/  MOV R0, UR33 ;  /* 0x0000002100007c02 */ /* 0x002fce0008000f00 */
.L_x_163:
[----:B-1----:R1:W2:Y:S02]  /*a630*/  SYNCS.PHASECHK.TRANS64.TRYWAIT P0, [R0+URZ+0x80], R3 ;  /* 0x00008003000075a7 */ /* 0x0022a400080011ff */
[----:B--2---:R-:W-:Y:S05]  /*a640*/  @!P0 NANOSLEEP.SYNCS 0x989680 ;  /* 0x009896800000895d */ /* 0x004fea0003900000 */
[----:B------:R-:W2:Y:S02]  /*a650*/  @!P0 SYNCS.PHASECHK.TRANS64 P0, [R0+URZ+0x80], R3 ;  /* 0x00008003000085a7 */ /* 0x000ea400080010ff */
[----:B--2---:R-:W-:Y:S05]  /*a660*/  @!P0 BRA `(.L_x_163) ;  /* 0xfffffffc00f08947 */ /* 0x004fea000383ffff */
[----:B------:R-:W-:Y:S05]  /*a670*/  BRA `(.L_x_27) ;  /* 0xffffff7400f47947 */ /* 0x000fea000383ffff */
.L_x_35:
[----:B-1----:R-:W-:-:S07]  /*a680*/  MOV R0, UR17 ;  /* 0x0000001100007c02 */ /* 0x002fce0008000f00 */
.L_x_164:
[----:B-1----:R1:W2:Y:S02]  /*a690*/  SYNCS.PHASECHK.TRANS64.TRYWAIT P0, [R0+URZ+0x80], R3 ;  /* 0x00008003000075a7 */ /* 0x0022a400080011ff */
[----:B--2---:R-:W-:Y:S05]  /*a6a0*/  @!P0 NANOSLEEP.SYNCS 0x989680 ;  /* 0x009896800000895d */ /* 0x004fea0003900000 */
[----:B------:R-:W2:Y:S02]  /*a6b0*/  @!P0 SYNCS.PHASECHK.TRANS64 P0, [R0+URZ+0x80], R3 ;  /* 0x00008003000085a7 */ /* 0x000ea400080010ff */
[----:B--2---:R-:W-:Y:S05]  /*a6c0*/  @!P0 BRA `(.L_x_164) ;  /* 0xfffffffc00f08947 */ /* 0x004fea000383ffff */
[----:B------:R-:W-:Y:S05]  /*a6d0*/  BRA `(.L_x_34) ;  /* 0xffffff7800b87947 */ /* 0x000fea000383ffff */
.L_x_40:
[----:B-1----:R1:W2:Y:S02]  /*a6e0*/  SYNCS.PHASECHK.TRANS64.TRYWAIT P0, [R3+URZ+0x150], R0 ;  /* 0x00015000030075a7 */ /* 0x0022a400080011ff */
[----:B--2---:R-:W-:Y:S05]  /*a6f0*/  @!P0 NANOSLEEP.SYNCS 0x989680 ;  /* 0x009896800000895d */ /* 0x004fea0003900000 */
[----:B------:R-:W2:Y:S02]  /*a700*/  @!P0 SYNCS.PHASECHK.TRANS64 P0, [R3+URZ+0x150], R0 ;  /* 0x00015000030085a7 */ /* 0x000ea400080010ff */
[----:B--2---:R-:W-:Y:S05]  /*a710*/  @!P0 BRA `(.L_x_40) ;  /* 0xfffffffc00f08947 */ /* 0x004fea000383ffff */
[----:B------:R-:W-:Y:S05]  /*a720*/  BRA `(.L_x_165) ;  /* 0xffffff7c005c7947 */ /* 0x000fea000383ffff */
.L_x_44:
[----:B-1----:R-:W-:-:S07]  /*a730*/  MOV R0, UR4 ;  /* 0x0000000400007c02 */ /* 0x002fce0008000f00 */
.L_x_166:
[----:B-1----:R1:W2:Y:S02]  /*a740*/  SYNCS.PHASECHK.TRANS64.TRYWAIT P0, [R0+URZ], R3 ;  /* 0x00000003000075a7 */ /* 0x0022a400080011ff */
[----:B--2---:R-:W-:Y:S05]  /*a750*/  @!P0 NANOSLEEP.SYNCS 0x989680 ;  /* 0x009896800000895d */ /* 0x004fea0003900000 */
[----:B------:R-:W2:Y:S02]  /*a760*/  @!P0 SYNCS.PHASECHK.TRANS64 P0, [R0+URZ], R3 ;  /* 0x00000003000085a7 */ /* 0x000ea400080010ff */
[----:B--2---:R-:W-:Y:S05]  /*a770*/  @!P0 BRA `(.L_x_166) ;  /* 0xfffffffc00f08947 */ /* 0x004fea000383ffff */
[----:B------:R-:W-:Y:S05]  /*a780*/  BRA `(.L_x_167) ;  /* 0xffffff8400087947 */ /* 0x000fea000383ffff */
.L_x_45:
[----:B------:R-:W-:-:S07]  /*a790*/  MOV R0, UR5 ;  /* 0x0000000500007c02 */ /* 0x000fce0008000f00 */
.L_x_168:
[----:B-1----:R1:W2:Y:S02]  /*a7a0*/  SYNCS.PHASECHK.TRANS64.TRYWAIT P0, [R0+URZ], R3 ;  /* 0x00000003000075a7 */ /* 0x0022a400080011ff */
[----:B--2---:R-:W-:Y:S05]  /*a7b0*/  @!P0 NANOSLEEP.SYNCS 0x989680 ;  /* 0x009896800000895d */ /* 0x004fea0003900000 */
[----:B------:R-:W2:Y:S02]  /*a7c0*/  @!P0 SYNCS.PHASECHK.TRANS64 P0, [R0+URZ], R3 ;  /* 0x00000003000085a7 */ /* 0x000ea400080010ff */
[----:B--2---:R-:W-:Y:S05]  /*a7d0*/  @!P0 BRA `(.L_x_168) ;  /* 0xfffffffc00f08947 */ /* 0x004fea000383ffff */
[----:B------:R-:W-:Y:S05]  /*a7e0*/  BRA `(.L_x_169) ;  /* 0xffffff8400147947 */ /* 0x000fea000383ffff */
.L_x_46:
[----:B------:R-:W-:-:S07]  /*a7f0*/  MOV R0, UR5 ;  /* 0x0000000500007c02 */ /* 0x000fce0008000f00 */
.L_x_170:
[----:B-1----:R1:W2:Y:S02]  /*a800*/  SYNCS.PHASECHK.TRANS64.TRYWAIT P0, [R0+URZ], R3 ;  /* 0x00000003000075a7 */ /* 0x0022a400080011ff */
[----:B--2---:R-:W-:Y:S05]  /*a810*/  @!P0 NANOSLEEP.SYNCS 0x989680 ;  /* 0x009896800000895d */ /* 0x004fea0003900000 */
[----:B------:R-:W2:Y:S02]  /*a820*/  @!P0 SYNCS.PHASECHK.TRANS64 P0, [R0+URZ], R3 ;  /* 0x00000003000085a7 */ /* 0x000ea400080010ff */
[----:B--2---:R-:W-:Y:S05]  /*a830*/  @!P0 BRA `(.L_x_170) ;  /* 0xfffffffc00f08947 */ /* 0x004fea000383ffff */
[----:B------:R-:W-:Y:S05]  /*a840*/  BRA `(.L_x_171) ;  /* 0xffffff8400207947 */ /* 0x000fea000383ffff */
.L_x_47:
[----:B------:R-:W-:-:S07]  /*a850*/  MOV R0, UR5 ;  /* 0x0000000500007c02 */ /* 0x000fce0008000f00 */
.L_x_172:
[----:B-1----:R1:W2:Y:S02]  /*a860*/  SYNCS.PHASECHK.TRANS64.TRYWAIT P0, [R0+URZ], R3 ;  /* 0x00000003000075a7 */ /* 0x0022a400080011ff */
[----:B--2---:R-:W-:Y:S05]  /*a870*/  @!P0 NANOSLEEP.SYNCS 0x989680 ;  /* 0x009896800000895d */ /* 0x004fea0003900000 */
[----:B------:R-:W2:Y:S02]  /*a880*/  @!P0 SYNCS.PHASECHK.TRANS64 P0, [R0+URZ], R3 ;  /* 0x00000003000085a7 */ /* 0x000ea400080010ff */
[----:B--2---:R-:W-:Y:S05]  /*a890*/  @!P0 BRA `(.L_x_172) ;  /* 0xfffffffc00f08947 */ /* 0x004fea000383ffff */
[----:B------:R-:W-:Y:S05]  /*a8a0*/  BRA `(.L_x_173) ;  /* 0xffffff84002c7947 */ /* 0x000fea000383ffff */
.L_x_48:
[----:B------:R-:W-:-:S07]  /*a8b0*/  MOV R0, UR5 ;  /* 0x0000000500007c02 */ /* 0x000fce0008000f00 */
.L_x_174:
[----:B-1----:R1:W2:Y:S02]  /*a8c0*/  SYNCS.PHASECHK.TRANS64.TRYWAIT P0, [R0+URZ], R3 ;  /* 0x00000003000075a7 */ /* 0x0022a400080011ff */
[----:B--2---:R-:W-:Y:S05]  /*a8d0*/  @!P0 NANOSLEEP.SYNCS 0x989680 ;  /* 0x009896800000895d */ /* 0x004fea0003900000 */
[----:B------:R-:W2:Y:S02]  /*a8e0*/  @!P0 SYNCS.PHASECHK.TRANS64 P0, [R0+URZ], R3 ;  /* 0x00000003000085a7 */ /* 0x000ea400080010ff */
[----:B--2---:R-:W-:Y:S05]  /*a8f0*/  @!P0 BRA `(.L_x_174) ;  /* 0xfffffffc00f08947 */ /* 0x004fea000383ffff */
[----:B------:R-:W-:Y:S05]  /*a900*/  BRA `(.L_x_175) ;  /* 0xffffff8400387947 */ /* 0x000fea000383ffff */
.L_x_49:
[----:B------:R-:W-:-:S07]  /*a910*/  MOV R0, UR5 ;  /* 0x0000000500007c02 */ /* 0x000fce0008000f00 */
.L_x_176:
[----:B-1----:R1:W2:Y:S02]  /*a920*/  SYNCS.PHASECHK.TRANS64.TRYWAIT P0, [R0+URZ], R3 ;  /* 0x00000003000075a7 */ /* 0x0022a400080011ff */
[----:B--2---:R-:W-:Y:S05]  /*a930*/  @!P0 NANOSLEEP.SYNCS 0x989680 ;  /* 0x009896800000895d */ /* 0x004fea0003900000 */
[----:B------:R-:W2:Y:S02]  /*a940*/  @!P0 SYNCS.PHASECHK.TRANS64 P0, [R0+URZ], R3 ;  /* 0x00000003000085a7 */ /* 0x000ea400080010ff */
[----:B--2---:R-:W-:Y:S05]  /*a950*/  @!P0 BRA `(.L_x_176) ;  /* 0xfffffffc00f08947 */ /* 0x004fea000383ffff */
[----:B------:R-:W-:Y:S05]  /*a960*/  BRA `(.L_x_177) ;  /* 0xffffff8400447947 */ /* 0x000fea000383ffff */
.L_x_50:
[----:B------:R-:W-:-:S07]  /*a970*/  MOV R0, UR5 ;  /* 0x0000000500007c02 */ /* 0x000fce0008000f00 */
.L_x_178:
[----:B-1----:R1:W2:Y:S02]  /*a980*/  SYNCS.PHASECHK.TRANS64.TRYWAIT P0, [R0+URZ], R3 ;  /* 0x00000003000075a7 */ /* 0x0022a400080011ff */
[----:B--2---:R-:W-:Y:S05]  /*a990*/  @!P0 NANOSLEEP.SYNCS 0x989680 ;  /* 0x009896800000895d */ /* 0x004fea0003900000 */
[----:B------:R-:W2:Y:S02]  /*a9a0*/  @!P0 SYNCS.PHASECHK.TRANS64 P0, [R0+URZ], R3 ;  /* 0x00000003000085a7 */ /* 0x000ea400080010ff */
[----:B--2---:R-:W-:Y:S05]  /*a9b0*/  @!P0 BRA `(.L_x_178) ;  /* 0xfffffffc00f08947 */ /* 0x004fea000383ffff */
[----:B------:R-:W-:Y:S05]  /*a9c0*/  BRA `(.L_x_179) ;  /* 0xffffff8400507947 */ /* 0x000fea000383ffff */
.L_x_51:
[----:B------:R-:W-:-:S07]  /*a9d0*/  MOV R0, UR5 ;  /* 0x0000000500007c02 */ /* 0x000fce0008000f00 */
.L_x_180:
[----:B-1----:R1:W2:Y:S02]  /*a9e0*/  SYNCS.PHASECHK.TRANS64.TRYWAIT P0, [R0+URZ], R3 ;  /* 0x00000003000075a7 */ /* 0x0022a400080011ff */
[----:B--2---:R-:W-:Y:S05]  /*a9f0*/  @!P0 NANOSLEEP.SYNCS 0x989680 ;  /* 0x009896800000895d */ /* 0x004fea0003900000 */
[----:B------:R-:W2:Y:S02]  /*aa00*/  @!P0 SYNCS.PHASECHK.TRANS64 P0, [R0+URZ], R3 ;  /* 0x00000003000085a7 */ /* 0x000ea400080010ff */
[----:B--2---:R-:W-:Y:S05]  /*aa10*/  @!P0 BRA `(.L_x_180) ;  /* 0xfffffffc00f08947 */ /* 0x004fea000383ffff */
[----:B------:R-:W-:Y:S05]  /*aa20*/  BRA `(.L_x_181) ;  /* 0xffffff84005c7947 */ /* 0x000fea000383ffff */
.L_x_52:
[----:B------:R-:W-:-:S07]  /*aa30*/  MOV R0, UR5 ;  /* 0x0000000500007c02 */ /* 0x000fce0008000f00 */
.L_x_182:
[----:B-1----:R1:W2:Y:S02]  /*aa40*/  SYNCS.PHASECHK.TRANS64.TRYWAIT P0, [R0+URZ], R3 ;  /* 0x00000003000075a7 */ /* 0x0022a400080011ff */
[----:B--2---:R-:W-:Y:S05]  /*aa50*/  @!P0 NANOSLEEP.SYNCS 0x989680 ;  /* 0x009896800000895d */ /* 0x004fea0003900000 */
[----:B------:R-:W2:Y:S02]  /*aa60*/  @!P0 SYNCS.PHASECHK.TRANS64 P0, [R0+URZ], R3 ;  /* 0x00000003000085a7 */ /* 0x000ea400080010ff */
[----:B--2---:R-:W-:Y:S05]  /*aa70*/  @!P0 BRA `(.L_x_182) ;  /* 0xfffffffc00f08947 */ /* 0x004fea000383ffff */
[----:B------:R-:W-:Y:S05]  /*aa80*/  BRA `(.L_x_183) ;  /* 0xffffff8400687947 */ /* 0x000fea000383ffff */
.L_x_53:
[----:B------:R-:W-:-:S07]  /*aa90*/  MOV R0, UR5 ;  /* 0x0000000500007c02 */ /* 0x000fce0008000f00 */
.L_x_184:
[----:B-1----:R1:W2:Y:S02]  /*aaa0*/  SYNCS.PHASECHK.TRANS64.TRYWAIT P0, [R0+URZ], R3 ;  /* 0x00000003000075a7 */ /* 0x0022a400080011ff */
[----:B--2---:R-:W-:Y:S05]  /*aab0*/  @!P0 NANOSLEEP.SYNCS 0x989680 ;  /* 0x009896800000895d */ /* 0x004fea0003900000 */
[----:B------:R-:W2:Y:S02]  /*aac0*/  @!P0 SYNCS.PHASECHK.TRANS64 P0, [R0+URZ], R3 ;  /* 0x00000003000085a7 */ /* 0x000ea400080010ff */
[----:B--2---:R-:W-:Y:S05]  /*aad0*/  @!P0 BRA `(.L_x_184) ;  /* 0xfffffffc00f08947 */ /* 0x004fea000383ffff */
[----:B------:R-:W-:Y:S05]  /*aae0*/  BRA `(.L_x_185) ;  /* 0xffffff8400747947 */ /* 0x000fea000383ffff */
.L_x_54:
[----:B------:R-:W-:-:S07]  /*aaf0*/  MOV R0, UR5 ;  /* 0x0000000500007c02 */ /* 0x000fce0008000f00 */
.L_x_186:
[----:B-1----:R1:W2:Y:S02]  /*ab00*/  SYNCS.PHASECHK.TRANS64.TRYWAIT P0, [R0+URZ], R3 ;  /* 0x00000003000075a7 */ /* 0x0022a400080011ff */
[----:B--2---:R-:W-:Y:S05]  /*ab10*/  @!P0 NANOSLEEP.SYNCS 0x989680 ;  /* 0x009896800000895d */ /* 0x004fea0003900000 */
[----:B------:R-:W2:Y:S02]  /*ab20*/  @!P0 SYNCS.PHASECHK.TRANS64 P0, [R0+URZ], R3 ;  /* 0x00000003000085a7 */ /* 0x000ea400080010ff */
[----:B--2---:R-:W-:Y:S05]  /*ab30*/  @!P0 BRA `(.L_x_186) ;  /* 0xfffffffc00f08947 */ /* 0x004fea000383ffff */
[----:B------:R-:W-:Y:S05]  /*ab40*/  BRA `(.L_x_187) ;  /* 0xffffff8400807947 */ /* 0x000fea000383ffff */
.L_x_55:
[----:B------:R-:W-:-:S07]  /*ab50*/  MOV R0, UR5 ;  /* 0x0000000500007c02 */ /* 0x000fce0008000f00 */
.L_x_188:
[----:B-1----:R1:W2:Y:S02]  /*ab60*/  SYNCS.PHASECHK.TRANS64.TRYWAIT P0, [R0+URZ], R3 ;  /* 0x00000003000075a7 */ /* 0x0022a400080011ff */
[----:B--2---:R-:W-:Y:S05]  /*ab70*/  @!P0 NANOSLEEP.SYNCS 0x989680 ;  /* 0x009896800000895d */ /* 0x004fea0003900000 */
[----:B------:R-:W2:Y:S02]  /*ab80*/  @!P0 SYNCS.PHASECHK.TRANS64 P0, [R0+URZ], R3 ;  /* 0x00000003000085a7 */ /* 0x000ea400080010ff */
[----:B--2---:R-:W-:Y:S05]  /*ab90*/  @!P0 BRA `(.L_x_188) ;  /* 0xfffffffc00f08947 */ /* 0x004fea000383ffff */
[----:B------:R-:W-:Y:S05]  /*aba0*/  BRA `(.L_x_189) ;  /* 0xffffff84008c7947 */ /* 0x000fea000383ffff */
.L_x_56:
[----:B------:R-:W-:-:S07]  /*abb0*/  MOV R0, UR5 ;  /* 0x0000000500007c02 */ /* 0x000fce0008000f00 */
.L_x_190:
[----:B-1----:R1:W2:Y:S02]  /*abc0*/  SYNCS.PHASECHK.TRANS64.TRYWAIT P0, [R0+URZ], R3 ;  /* 0x00000003000075a7 */ /* 0x0022a400080011ff */
[----:B--2---:R-:W-:Y:S05]  /*abd0*/  @!P0 NANOSLEEP.SYNCS 0x989680 ;  /* 0x009896800000895d */ /* 0x004fea0003900000 */
[----:B------:R-:W2:Y:S02]  /*abe0*/  @!P0 SYNCS.PHASECHK.TRANS64 P0, [R0+URZ], R3 ;  /* 0x00000003000085a7 */ /* 0x000ea400080010ff */
[----:B--2---:R-:W-:Y:S05]  /*abf0*/  @!P0 BRA `(.L_x_190) ;  /* 0xfffffffc00f08947 */ /* 0x004fea000383ffff */
[----:B------:R-:W-:Y:S05]  /*ac00*/  BRA `(.L_x_191) ;  /* 0xffffff8400987947 */ /* 0x000fea000383ffff */
.L_x_57:
[----:B------:R-:W-:-:S07]  /*ac10*/  MOV R0, UR5 ;  /* 0x0000000500007c02 */ /* 0x000fce0008000f00 */
.L_x_192:
[----:B-1----:R1:W2:Y:S02]  /*ac20*/  SYNCS.PHASECHK.TRANS64.TRYWAIT P0, [R0+URZ], R3 ;  /* 0x00000003000075a7 */ /* 0x0022a400080011ff */
[----:B--2---:R-:W-:Y:S05]  /*ac30*/  @!P0 NANOSLEEP.SYNCS 0x989680 ;  /* 0x009896800000895d */ /* 0x004fea0003900000 */
[----:B------:R-:W2:Y:S02]  /*ac40*/  @!P0 SYNCS.PHASECHK.TRANS64 P0, [R0+URZ], R3 ;  /* 0x00000003000085a7 */ /* 0x000ea400080010ff */
[----:B--2---:R-:W-:Y:S05]  /*ac50*/  @!P0 BRA `(.L_x_192) ;  /* 0xfffffffc00f08947 */ /* 0x004fea000383ffff */
[----:B------:R-:W-:Y:S05]  /*ac60*/  BRA `(.L_x_193) ;  /* 0xffffff8400a47947 */ /* 0x000fea000383ffff */
.L_x_58:
[----:B------:R-:W-:-:S07]  /*ac70*/  MOV R0, UR5 ;  /* 0x0000000500007c02 */ /* 0x000fce0008000f00 */
.L_x_194:
[----:B-1----:R1:W2:Y:S02]  /*ac80*/  SYNCS.PHASECHK.TRANS64.TRYWAIT P0, [R0+URZ], R3 ;  /* 0x00000003000075a7 */ /* 0x0022a400080011ff */
[----:B--2---:R-:W-:Y:S05]  /*ac90*/  @!P0 NANOSLEEP.SYNCS 0x989680 ;  /* 0x009896800000895d */ /* 0x004fea0003900000 */
[----:B------:R-:W2:Y:S02]  /*aca0*/  @!P0 SYNCS.PHASECHK.TRANS64 P0, [R0+URZ], R3 ;  /* 0x00000003000085a7 */ /* 0x000ea400080010ff */
[----:B--2---:R-:W-:Y:S05]  /*acb0*/  @!P0 BRA `(.L_x_194) ;  /* 0xfffffffc00f08947 */ /* 0x004fea000383ffff */
[----:B------:R-:W-:Y:S05]  /*acc0*/  BRA `(.L_x_195) ;  /* 0xffffff8400b07947 */ /* 0x000fea000383ffff */
.L_x_61:
[----:B-1----:R1:W2:Y:S02]  /*acd0*/  SYNCS.PHASECHK.TRANS64.TRYWAIT P0, [R0+URZ+0x1b0], R5 ;  /* 0x0001b005000075a7 */ /* 0x0022a400080011ff */
[----:B--2---:R-:W-:Y:S05]  /*ace0*/  @!P0 NANOSLEEP.SYNCS 0x989680 ;  /* 0x009896800000895d */ /* 0x004fea0003900000 */
[----:B------:R-:W2:Y:S02]  /*acf0*/  @!P0 SYNCS.PHASECHK.TRANS64 P0, [R0+URZ+0x1b0], R5 ;  /* 0x0001b005000085a7 */ /* 0x000ea400080010ff */
[----:B--2---:R-:W-:Y:S05]  /*ad00*/  @!P0 BRA `(.L_x_61) ;  /* 0xfffffffc00f08947 */ /* 0x004fea000383ffff */
[----:B------:R-:W-:Y:S05]  /*ad10*/  BRA `(.L_x_196) ;  /* 0xffffff8800147947 */ /* 0x000fea000383ffff */
.L_x_62:
[----:B------:R-:W-:-:S07]  /*ad20*/  MOV R0, UR4 ;  /* 0x0000000400007c02 */ /* 0x000fce0008000f00 */
.L_x_197:
[----:B-1----:R1:W2:Y:S02]  /*ad30*/  SYNCS.PHASECHK.TRANS64.TRYWAIT P0, [R0+URZ+0x160], R7 ;  /* 0x00016007000075a7 */ /* 0x0022a400080011ff */
[----:B--2---:R-:W-:Y:S05]  /*ad40*/  @!P0 NANOSLEEP.SYNCS 0x989680 ;  /* 0x009896800000895d */ /* 0x004fea0003900000 */
[----:B------:R-:W2:Y:S02]  /*ad50*/  @!P0 SYNCS.PHASECHK.TRANS64 P0, [R0+URZ+0x160], R7 ;  /* 0x00016007000085a7 */ /* 0x000ea400080010ff */
[----:B--2---:R-:W-:Y:S05]  /*ad60*/  @!P0 BRA `(.L_x_197) ;  /* 0xfffffffc00f08947 */ /* 0x004fea000383ffff */
[----:B------:R-:W-:Y:S05]  /*ad70*/  BRA `(.L_x_198) ;  /* 0xffffff8800247947 */ /* 0x000fea000383ffff */
.L_x_63:
[----:B-1----:R1:W2:Y:S02]  /*ad80*/  SYNCS.PHASECHK.TRANS64.TRYWAIT P1, [R0+URZ+0x150], R5 ;  /* 0x00015005000075a7 */ /* 0x0022a400080211ff */
[----:B--2---:R-:W-:Y:S05]  /*ad90*/  @!P1 NANOSLEEP.SYNCS 0x989680 ;  /* 0x009896800000995d */ /* 0x004fea0003900000 */
[----:B------:R-:W2:Y:S02]  /*ada0*/  @!P1 SYNCS.PHASECHK.TRANS64 P1, [R0+URZ+0x150], R5 ;  /* 0x00015005000095a7 */ /* 0x000ea400080210ff */
[----:B--2---:R-:W-:Y:S05]  /*adb0*/  @!P1 BRA `(.L_x_63) ;  /* 0xfffffffc00f09947 */ /* 0x004fea000383ffff */
[----:B------:R-:W-:Y:S05]  /*adc0*/  BRA `(.L_x_199) ;  /* 0xffffff8800547947 */ /* 0x000fea000383ffff */
.L_x_66:
[----:B------:R-:W-:-:S07]  /*add0*/  MOV R0, UR4 ;  /* 0x0000000400007c02 */ /* 0x000fce0008000f00 */
.L_x_200:
[----:B-1----:R1:W2:Y:S02]  /*ade0*/  SYNCS.PHASECHK.TRANS64.TRYWAIT P0, [R0+URZ+0x160], R3 ;  /* 0x00016003000075a7 */ /* 0x0022a400080011ff */
[----:B--2---:R-:W-:Y:S05]  /*adf0*/  @!P0 NANOSLEEP.SYNCS 0x989680 ;  /* 0x009896800000895d */ /* 0x004fea0003900000 */
[----:B------:R-:W2:Y:S02]  /*ae00*/  @!P0 SYNCS.PHASECHK.TRANS64 P0, [R0+URZ+0x160], R3 ;  /* 0x00016003000085a7 */ /* 0x000ea400080010ff */
[----:B--2---:R-:W-:Y:S05]  /*ae10*/  @!P0 BRA `(.L_x_200) ;  /* 0xfffffffc00f08947 */ /* 0x004fea000383ffff */
[----:B------:R-:W-:Y:S05]  /*ae20*/  BRA `(.L_x_65) ;  /* 0xffffff8800a87947 */ /* 0x000fea000383ffff */
.L_x_75:
[----:B-1----:R-:W-:-:S04]  /*ae30*/  MOV R5, UR5 ;  /* 0x0000000500057c02 */ /* 0x002fc80008000f00 */
[----:B------:R1:W2:Y:S03]  /*ae40*/  SYNCS.PHASECHK.TRANS64.TRYWAIT P0, [R5+URZ+0x8], R6 ;  /* 0x00000806050075a7 */ /* 0x0002a600080011ff */
[----:B--2---:R-:W-:Y:S05]  /*ae50*/  @!P0 NANOSLEEP.SYNCS 0x989680 ;  /* 0x009896800000895d */ /* 0x004fea0003900000 */
[----:B------:R-:W2:Y:S02]  /*ae60*/  @!P0 SYNCS.PHASECHK.TRANS64 P0, [R5+URZ+0x8], R6 ;  /* 0x00000806050085a7 */ /* 0x000ea400080010ff */
[----:B--2---:R-:W-:Y:S05]  /*ae70*/  @!P0 BRA `(.L_x_75) ;  /* 0xfffffffc00ec8947 */ /* 0x004fea000383ffff */
[----:B------:R-:W-:Y:S05]  /*ae80*/  BRA `(.L_x_74) ;  /* 0xffffff8c00607947 */ /* 0x000fea000383ffff */
.L_x_77:
[----:B------:R-:W-:Y:S01]  /*ae90*/  BSSY B0, `(.L_x_201) ;  /* 0x0000006000007945 */ /* 0x000fe20003800000 */
[----:B------:R-:W-:-:S07]  /*aea0*/  MOV R15, 0xffffffff ;  /* 0xffffffff000f7802 */ /* 0x000fce0000000f00 */
[----:B-1---5:R-:W-:Y:S05]  /*aeb0*/  WARPSYNC.COLLECTIVE R15, `(.L_x_202) ;  /* 0x000000000f0c7348 */ /* 0x022fea0003c00000 */
[----:B------:R-:W-:Y:S02]  /*aec0*/  ELECT P6, UR79, PT ;  /* 0x00000000004f782f */ /* 0x000fe400038c0000 */
[----:B------:R-:W-:Y:S01]  /*aed0*/  MOV R14, UR79 ;  /* 0x0000004f000e7c02 */ /* 0x000fe20008000f00 */
[----:B-1---5:R-:W-:Y:S10]  /*aee0*/  ENDCOLLECTIVE ;  /* 0x000000000000791b */ /* 0x022ff40003800000 */
.L_x_202:
[----:B------:R-:W-:Y:S05]  /*aef0*/  BSYNC B0 ;  /* 0x0000000000007941 */ /* 0x000fea0003800000 */
.L_x_201:
[----:B------:R-:W-:Y:S01]  /*af00*/  PLOP3.LUT P0, PT, P6, PT, PT, 0x80, 0x8 ;  /* 0x000000000008781c */ /* 0x000fe2000370f070 */
[----:B------:R-:W-:-:S12]  /*af10*/  BRA `(.L_x_203) ;  /* 0xffffff8c008c7947 */ /* 0x000fd8000383ffff */
.L_x_79:
[----:B-1----:R-:W-:-:S04]  /*af20*/  MOV R3, UR5 ;  /* 0x0000000500037c02 */ /* 0x002fc80008000f00 */
[----:B------:R1:W2:Y:S03]  /*af30*/  SYNCS.PHASECHK.TRANS64.TRYWAIT P0, [R3+URZ+0x8], R4 ;  /* 0x00000804030075a7 */ /* 0x0002a600080011ff */
[----:B--2---:R-:W-:Y:S05]  /*af40*/  @!P0 NANOSLEEP.SYNCS 0x989680 ;  /* 0x009896800000895d */ /* 0x004fea0003900000 */
[----:B------:R-:W2:Y:S02]  /*af50*/  @!P0 SYNCS.PHASECHK.TRANS64 P0, [R3+URZ+0x8], R4 ;  /* 0x00000804030085a7 */ /* 0x000ea400080010ff */
[----:B--2---:R-:W-:Y:S05]  /*af60*/  @!P0 BRA `(.L_x_79) ;  /* 0xfffffffc00ec8947 */ /* 0x004fea000383ffff */
[----:B------:R-:W-:Y:S05]  /*af70*/  BRA `(.L_x_78) ;  /* 0xffffff8c00907947 */ /* 0x000fea000383ffff */
.L_x_80:
[----:B-1----:R1:W2:Y:S02]  /*af80*/  SYNCS.PHASECHK.TRANS64.TRYWAIT P0, [R0+URZ+0x150], R5 ;  /* 0x00015005000075a7 */ /* 0x0022a400080011ff */
[----:B--2---:R-:W-:Y:S05]  /*af90*/  @!P0 NANOSLEEP.SYNCS 0x989680 ;  /* 0x009896800000895d */ /* 0x004fea0003900000 */
[----:B------:R-:W2:Y:S02]  /*afa0*/  @!P0 SYNCS.PHASECHK.TRANS64 P0, [R0+URZ+0x150], R5 ;  /* 0x00015005000085a7 */ /* 0x000ea400080010ff */
[----:B--2---:R-:W-:Y:S05]  /*afb0*/  @!P0 BRA `(.L_x_80) ;  /* 0xfffffffc00f08947 */ /* 0x004fea000383ffff */
[----:B------:R-:W-:Y:S05]  /*afc0*/  BRA `(.L_x_204) ;  /* 0xffffff90006c7947 */ /* 0x000fea000383ffff */
.L_x_82:
[----:B------:R-:W-:-:S07]  /*afd0*/  MOV R0, UR23 ;  /* 0x0000001700007c02 */ /* 0x000fce0008000f00 */
.L_x_205:
[----:B-1----:R1:W2:Y:S02]  /*afe0*/  SYNCS.PHASECHK.TRANS64.TRYWAIT P0, [R0+URZ+0x190], R5 ;  /* 0x00019005000075a7 */ /* 0x0022a400080011ff */
[----:B--2---:R-:W-:Y:S05]  /*aff0*/  @!P0 NANOSLEEP.SYNCS 0x989680 ;  /* 0x009896800000895d */ /* 0x004fea0003900000 */
[----:B------:R-:W2:Y:S02]  /*b000*/  @!P0 SYNCS.PHASECHK.TRANS64 P0, [R0+URZ+0x190], R5 ;  /* 0x00019005000085a7 */ /* 0x000ea400080010ff */
[----:B--2---:R-:W-:Y:S05]  /*b010*/  @!P0 BRA `(.L_x_205) ;  /* 0xfffffffc00f08947 */ /* 0x004fea000383ffff */
[----:B------:R-:W-:Y:S05]  /*b020*/  BRA `(.L_x_206) ;  /* 0xffffff9000b87947 */ /* 0x000fea000383ffff */
.L_x_85:
[----:B------:R-:W-:Y:S07]  /*b030*/  MOV R0, UR5 ;  /* 0x0000000500007c02 */ /* 0x000fee0008000f00 */
.L_x_207:
[----:B-1----:R1:W2:Y:S02]  /*b040*/  SYNCS.PHASECHK.TRANS64.TRYWAIT P0, [R0+URZ], R5 ;  /* 0x00000005000075a7 */ /* 0x0022a400080011ff */
[----:B--2---:R-:W-:Y:S05]  /*b050*/  @!P0 NANOSLEEP.SYNCS 0x989680 ;  /* 0x009896800000895d */ /* 0x004fea0003900000 */
[----:B------:R-:W2:Y:S02]  /*b060*/  @!P0 SYNCS.PHASECHK.TRANS64 P0, [R0+URZ], R5 ;  /* 0x00000005000085a7 */ /* 0x000ea400080010ff */
[----:B--2---:R-:W-:Y:S05]  /*b070*/  @!P0 BRA `(.L_x_207) ;  /* 0xfffffffc00f08947 */ /* 0x004fea000383ffff */
[----:B------:R-:W-:Y:S05]  /*b080*/  BRA `(.L_x_84) ;  /* 0xffffff9000cc7947 */ /* 0x000fea000383ffff */
.L_x_89:
[----:B-1----:R-:W-:-:S07]  /*b090*/  MOV R0, UR4 ;  /* 0x0000000400007c02 */ /* 0x002fce0008000f00 */
.L_x_208:
[----:B-1----:R1:W2:Y:S02]  /*b0a0*/  SYNCS.PHASECHK.TRANS64.TRYWAIT P0, [R0+URZ], R3 ;  /* 0x00000003000075a7 */ /* 0x0022a400080011ff */
[----:B--2---:R-:W-:Y:S05]  /*b0b0*/  @!P0 NANOSLEEP.SYNCS 0x989680 ;  /* 0x009896800000895d */ /* 0x004fea0003900000 */
[----:B------:R-:W2:Y:S02]  /*b0c0*/  @!P0 SYNCS.PHASECHK.TRANS64 P0, [R0+URZ], R3 ;  /* 0x00000003000085a7 */ /* 0x000ea400080010ff */
[----:B--2---:R-:W-:Y:S05]  /*b0d0*/  @!P0 BRA `(.L_x_208) ;  /* 0xfffffffc00f08947 */ /* 0x004fea000383ffff */
[----:B------:R-:W-:Y:S05]  /*b0e0*/  BRA `(.L_x_209) ;  /* 0xffffff9400987947 */ /* 0x000fea000383ffff */
.L_x_90:
[----:B------:R-:W-:-:S07]  /*b0f0*/  MOV R0, UR5 ;  /* 0x0000000500007c02 */ /* 0x000fce0008000f00 */
.L_x_210:
[----:B-1----:R1:W2:Y:S02]  /*b100*/  SYNCS.PHASECHK.TRANS64.TRYWAIT P0, [R0+URZ], R3 ;  /* 0x00000003000075a7 */ /* 0x0022a400080011ff */
[----:B--2---:R-:W-:Y:S05]  /*b110*/  @!P0 NANOSLEEP.SYNCS 0x989680 ;  /* 0x009896800000895d */ /* 0x004fea0003900000 */
[----:B------:R-:W2:Y:S02]  /*b120*/  @!P0 SYNCS.PHASECHK.TRANS64 P0, [R0+URZ], R3 ;  /* 0x00000003000085a7 */ /* 0x000ea400080010ff */
[----:B--2---:R-:W-:Y:S05]  /*b130*/  @!P0 BRA `(.L_x_210) ;  /* 0xfffffffc00f08947 */ /* 0x004fea000383ffff */
[----:B------:R-:W-:Y:S05]  /*b140*/  BRA `(.L_x_211) ;  /* 0xffffff9400a47947 */ /* 0x000fea000383ffff */
.L_x_91:
[----:B------:R-:W-:-:S07]  /*b150*/  MOV R0, UR5 ;  /* 0x0000000500007c02 */ /* 0x000fce0008000f00 */
.L_x_212:
[----:B-1----:R1:W2:Y:S02]  /*b160*/  SYNCS.PHASECHK.TRANS64.TRYWAIT P0, [R0+URZ], R3 ;  /* 0x00000003000075a7 */ /* 0x0022a400080011ff */
[----:B--2---:R-:W-:Y:S05]  /*b170*/  @!P0 NANOSLEEP.SYNCS 0x989680 ;  /* 0x009896800000895d */ /* 0x004fea0003900000 */
[----:B------:R-:W2:Y:S02]  /*b180*/  @!P0 SYNCS.PHASECHK.TRANS64 P0, [R0+URZ], R3 ;  /* 0x00000003000085a7 */ /* 0x000ea400080010ff */
[----:B--2---:R-:W-:Y:S05]  /*b190*/  @!P0 BRA `(.L_x_212) ;  /* 0xfffffffc00f08947 */ /* 0x004fea000383ffff */
[----:B------:R-:W-:Y:S05]  /*b1a0*/  BRA `(.L_x_213) ;  /* 0xffffff9400b07947 */ /* 0x000fea000383ffff */
.L_x_94:
[----:B------:R-:W-:-:S07]  /*b1b0*/  MOV R0, UR17 ;  /* 0x0000001100007c02 */ /* 0x000fce0008000f00 */
.L_x_214:
[----:B-1----:R1:W2:Y:S02]  /*b1c0*/  SYNCS.PHASECHK.TRANS64.TRYWAIT P1, [R0+URZ+0x1d0], R3 ;  /* 0x0001d003000075a7 */ /* 0x0022a400080211ff */
[----:B--2---:R-:W-:Y:S05]  /*b1d0*/  @!P1 NANOSLEEP.SYNCS 0x989680 ;  /* 0x009896800000995d */ /* 0x004fea0003900000 */
[----:B------:R-:W2:Y:S02]  /*b1e0*/  @!P1 SYNCS.PHASECHK.TRANS64 P1, [R0+URZ+0x1d0], R3 ;  /* 0x0001d003000095a7 */ /* 0x000ea400080210ff */
[----:B--2---:R-:W-:Y:S05]  /*b1f0*/  @!P1 BRA `(.L_x_214) ;  /* 0xfffffffc00f09947 */ /* 0x004fea000383ffff */
[----:B------:R-:W-:Y:S05]  /*b200*/  BRA `(.L_x_215) ;  /* 0xffffff9400fc7947 */ /* 0x000fea000383ffff */
.L_x_99:
[----:B--2---:R2:W3:Y:S02]  /*b210*/  SYNCS.PHASECHK.TRANS64.TRYWAIT P0, [R12+URZ+0x150], R9 ;  /* 0x000150090c0075a7 */ /* 0x0044e400080011ff */
[----:B---3--:R-:W-:Y:S05]  /*b220*/  @!P0 NANOSLEEP.SYNCS 0x989680 ;  /* 0x009896800000895d */ /* 0x008fea0003900000 */
[----:B------:R-:W3:Y:S02]  /*b230*/  @!P0 SYNCS.PHASECHK.TRANS64 P0, [R12+URZ+0x150], R9 ;  /* 0x000150090c0085a7 */ /* 0x000ee400080010ff */
[----:B---3--:R-:W-:Y:S05]  /*b240*/  @!P0 BRA `(.L_x_99) ;  /* 0xfffffffc00f08947 */ /* 0x008fea000383ffff */
[----:B------:R-:W-:Y:S05]  /*b250*/  BRA `(.L_x_216) ;  /* 0xffffff9c00347947 */ /* 0x000fea000383ffff */
.L_x_102:
[----:B------:R-:W-:Y:S07]  /*b260*/  MOV R0, UR21 ;  /* 0x0000001500007c02 */ /* 0x000fee0008000f00 */
.L_x_217:
[----:B--2---:R2:W3:Y:S02]  /*b270*/  SYNCS.PHASECHK.TRANS64.TRYWAIT P2, [R0+URZ+0x148], R11 ;  /* 0x0001480b000075a7 */ /* 0x0044e400080411ff */
[----:B---3--:R-:W-:Y:S05]  /*b280*/  @!P2 NANOSLEEP.SYNCS 0x989680 ;  /* 0x009896800000a95d */ /* 0x008fea0003900000 */
[----:B------:R-:W3:Y:S02]  /*b290*/  @!P2 SYNCS.PHASECHK.TRANS64 P2, [R0+URZ+0x148], R11 ;  /* 0x0001480b0000a5a7 */ /* 0x000ee400080410ff */
[----:B---3--:R-:W-:Y:S05]  /*b2a0*/  @!P2 BRA `(.L_x_217) ;  /* 0xfffffffc00f0a947 */ /* 0x008fea000383ffff */
[----:B------:R-:W-:Y:S05]  /*b2b0*/  BRA `(.L_x_101) ;  /* 0xffffffa0009c7947 */ /* 0x000fea000383ffff */
.L_x_105:
[----:B--2---:R-:W-:Y:S07]  /*b2c0*/  MOV R0, UR21 ;  /* 0x0000001500007c02 */ /* 0x004fee0008000f00 */
.L_x_218:
[----:B--2---:R2:W3:Y:S02]  /*b2d0*/  SYNCS.PHASECHK.TRANS64.TRYWAIT P0, [R0+URZ+0x120], R9 ;  /* 0x00012009000075a7 */ /* 0x0044e400080011ff */
[----:B---3--:R-:W-:Y:S05]  /*b2e0*/  @!P0 NANOSLEEP.SYNCS 0x989680 ;  /* 0x009896800000895d */ /* 0x008fea0003900000 */
[----:B------:R-:W3:Y:S02]  /*b2f0*/  @!P0 SYNCS.PHASECHK.TRANS64 P0, [R0+URZ+0x120], R9 ;  /* 0x00012009000085a7 */ /* 0x000ee400080010ff */
[----:B---3--:R-:W-:Y:S05]  /*b300*/  @!P0 BRA `(.L_x_218) ;  /* 0xfffffffc00f08947 */ /* 0x008fea000383ffff */
[----:B------:R-:W-:Y:S05]  /*b310*/  BRA `(.L_x_219) ;  /* 0xffffffa000f87947 */ /* 0x000fea000383ffff */
.L_x_106:
[----:B------:R-:W-:Y:S07]  /*b320*/  MOV R0, UR21 ;  /* 0x0000001500007c02 */ /* 0x000fee0008000f00 */
.L_x_220:
[----:B--2---:R2:W3:Y:S02]  /*b330*/  SYNCS.PHASECHK.TRANS64.TRYWAIT P0, [R0+URZ+0x128], R9 ;  /* 0x00012809000075a7 */ /* 0x0044e400080011ff */
[----:B---3--:R-:W-:Y:S05]  /*b340*/  @!P0 NANOSLEEP.SYNCS 0x989680 ;  /* 0x009896800000895d */ /* 0x008fea0003900000 */
[----:B------:R-:W3:Y:S02]  /*b350*/  @!P0 SYNCS.PHASECHK.TRANS64 P0, [R0+URZ+0x128], R9 ;  /* 0x00012809000085a7 */ /* 0x000ee400080010ff */
[----:B---3--:R-:W-:Y:S05]  /*b360*/  @!P0 BRA `(.L_x_220) ;  /* 0xfffffffc00f08947 */ /* 0x008fea000383ffff */
[----:B------:R-:W-:Y:S05]  /*b370*/  BRA `(.L_x_221) ;  /* 0xffffffa400507947 */ /* 0x000fea000383ffff */
.L_x_107:
[----:B------:R-:W-:Y:S07]  /*b380*/  MOV R0, UR21 ;  /* 0x0000001500007c02 */ /* 0x000fee0008000f00 */
.L_x_222:
[----:B--2---:R2:W3:Y:S02]  /*b390*/  SYNCS.PHASECHK.TRANS64.TRYWAIT P0, [R0+URZ+0x130], R9 ;  /* 0x00013009000075a7 */ /* 0x0044e400080011ff */
[----:B---3--:R-:W-:Y:S05]  /*b3a0*/  @!P0 NANOSLEEP.SYNCS 0x989680 ;  /* 0x009896800000895d */ /* 0x008fea0003900000 */
[----:B------:R-:W3:Y:S02]  /*b3b0*/  @!P0 SYNCS.PHASECHK.TRANS64 P0, [R0+URZ+0x130], R9 ;  /* 0x00013009000085a7 */ /* 0x000ee400080010ff */
[----:B---3--:R-:W-:Y:S05]  /*b3c0*/  @!P0 BRA `(.L_x_222) ;  /* 0xfffffffc00f08947 */ /* 0x008fea000383ffff */
[----:B------:R-:W-:Y:S05]  /*b3d0*/  BRA `(.L_x_223) ;  /* 0xffffffa400ac7947 */ /* 0x000fea000383ffff */
.L_x_108:
[----:B------:R-:W-:Y:S07]  /*b3e0*/  MOV R0, UR21 ;  /* 0x0000001500007c02 */ /* 0x000fee0008000f00 */
.L_x_224:
[----:B--2---:R2:W3:Y:S02]  /*b3f0*/  SYNCS.PHASECHK.TRANS64.TRYWAIT P0, [R0+URZ+0x138], R9 ;  /* 0x00013809000075a7 */ /* 0x0044e400080011ff */
[----:B---3--:R-:W-:Y:S05]  /*b400*/  @!P0 NANOSLEEP.SYNCS 0x989680 ;  /* 0x009896800000895d */ /* 0x008fea0003900000 */
[----:B------:R-:W3:Y:S02]  /*b410*/  @!P0 SYNCS.PHASECHK.TRANS64 P0, [R0+URZ+0x138], R9 ;  /* 0x00013809000085a7 */ /* 0x000ee400080010ff */
[----:B---3--:R-:W-:Y:S05]  /*b420*/  @!P0 BRA `(.L_x_224) ;  /* 0xfffffffc00f08947 */ /* 0x008fea000383ffff */
[----:B------:R-:W-:Y:S05]  /*b430*/  BRA `(.L_x_225) ;  /* 0xffffffa800087947 */ /* 0x000fea000383ffff */
.L_x_110:
[----:B------:R-:W-:-:S07]  /*b440*/  MOV R0, UR21 ;  /* 0x0000001500007c02 */ /* 0x000fce0008000f00 */
.L_x_226:
[----:B--2---:R2:W4:Y:S02]  /*b450*/  SYNCS.PHASECHK.TRANS64.TRYWAIT P0, [R0+URZ+0x120], R3 ;  /* 0x00012003000075a7 */ /* 0x00452400080011ff */
[----:B----4-:R-:W-:Y:S05]  /*b460*/  @!P0 NANOSLEEP.SYNCS 0x989680 ;  /* 0x009896800000895d */ /* 0x010fea0003900000 */
[----:B------:R-:W4:Y:S02]  /*b470*/  @!P0 SYNCS.PHASECHK.TRANS64 P0, [R0+URZ+0x120], R3 ;  /* 0x00012003000085a7 */ /* 0x000f2400080010ff */
[----:B----4-:R-:W-:Y:S05]  /*b480*/  @!P0 BRA `(.L_x_226) ;  /* 0xfffffffc00f08947 */ /* 0x010fea000383ffff */
[----:B------:R-:W-:Y:S05]  /*b490*/  BRA `(.L_x_227) ;  /* 0xffffffa800987947 */ /* 0x000fea000383ffff */
.L_x_111:
[----:B--2---:R-:W-:-:S07]  /*b4a0*/  MOV R0, UR21 ;  /* 0x0000001500007c02 */ /* 0x004fce0008000f00 */
.L_x_228:
[----:B--2---:R2:W4:Y:S02]  /*b4b0*/  SYNCS.PHASECHK.TRANS64.TRYWAIT P0, [R0+URZ+0x128], R3 ;  /* 0x00012803000075a7 */ /* 0x00452400080011ff */
[----:B----4-:R-:W-:Y:S05]  /*b4c0*/  @!P0 NANOSLEEP.SYNCS 0x989680 ;  /* 0x009896800000895d */ /* 0x010fea0003900000 */
[----:B------:R-:W4:Y:S02]  /*b4d0*/  @!P0 SYNCS.PHASECHK.TRANS64 P0, [R0+URZ+0x128], R3 ;  /* 0x00012803000085a7 */ /* 0x000f2400080010ff */
[----:B----4-:R-:W-:Y:S05]  /*b4e0*/  @!P0 BRA `(.L_x_228) ;  /* 0xfffffffc00f08947 */ /* 0x010fea000383ffff */
[----:B------:R-:W-:Y:S05]  /*b4f0*/  BRA `(.L_x_229) ;  /* 0xffffffa800887947 */ /* 0x000fea000383ffff */
.L_x_112:
[----:B--2---:R-:W-:-:S07]  /*b500*/  MOV R0, UR21 ;  /* 0x0000001500007c02 */ /* 0x004fce0008000f00 */
.L_x_230:
[----:B--2---:R2:W4:Y:S02]  /*b510*/  SYNCS.PHASECHK.TRANS64.TRYWAIT P0, [R0+URZ+0x130], R3 ;  /* 0x00013003000075a7 */ /* 0x00452400080011ff */
[----:B----4-:R-:W-:Y:S05]  /*b520*/  @!P0 NANOSLEEP.SYNCS 0x989680 ;  /* 0x009896800000895d */ /* 0x010fea0003900000 */
[----:B------:R-:W4:Y:S02]  /*b530*/  @!P0 SYNCS.PHASECHK.TRANS64 P0, [R0+URZ+0x130], R3 ;  /* 0x00013003000085a7 */ /* 0x000f2400080010ff */
[----:B----4-:R-:W-:Y:S05]  /*b540*/  @!P0 BRA `(.L_x_230) ;  /* 0xfffffffc00f08947 */ /* 0x010fea000383ffff */
[----:B------:R-:W-:Y:S05]  /*b550*/  BRA `(.L_x_231) ;  /* 0xffffffa800787947 */ /* 0x000fea000383ffff */
.L_x_114:
[----:B-1----:R1:W2:Y:S02]  /*b560*/  SYNCS.PHASECHK.TRANS64.TRYWAIT P0, [R3+URZ+0x150], R0 ;  /* 0x00015000030075a7 */ /* 0x0022a400080011ff */
[----:B--2---:R-:W-:Y:S05]  /*b570*/  @!P0 NANOSLEEP.SYNCS 0x989680 ;  /* 0x009896800000895d */ /* 0x004fea0003900000 */
[----:B------:R-:W2:Y:S02]  /*b580*/  @!P0 SYNCS.PHASECHK.TRANS64 P0, [R3+URZ+0x150], R0 ;  /* 0x00015000030085a7 */ /* 0x000ea400080010ff */
[----:B--2---:R-:W-:Y:S05]  /*b590*/  @!P0 BRA `(.L_x_114) ;  /* 0xfffffffc00f08947 */ /* 0x004fea000383ffff */
[----:B------:R-:W-:Y:S05]  /*b5a0*/  BRA `(.L_x_232) ;  /* 0xffffffac004c7947 */ /* 0x000fea000383ffff */
.L_x_125:
[----:B-1----:R-:W-:Y:S04]  /*b5b0*/  MOV R0, UR43 ;  /* 0x0000002b00007c02 */ /* 0x002fe80008000f00 */
[----:B------:R1:W2:Y:S03]  /*b5c0*/  SYNCS.PHASECHK.TRANS64.TRYWAIT P1, [R0+URZ+0x100], R5 ;  /* 0x00010005000075a7 */ /* 0x0002a600080211ff */
[----:B--2---:R-:W-:Y:S05]  /*b5d0*/  @!P1 NANOSLEEP.SYNCS 0x989680 ;  /* 0x009896800000995d */ /* 0x004fea0003900000 */
[----:B------:R-:W2:Y:S02]  /*b5e0*/  @!P1 SYNCS.PHASECHK.TRANS64 P1, [R0+URZ+0x100], R5 ;  /* 0x00010005000095a7 */ /* 0x000ea400080210ff */
[----:B--2---:R-:W-:Y:S05]  /*b5f0*/  @!P1 BRA `(.L_x_125) ;  /* 0xfffffffc00ec9947 */ /* 0x004fea000383ffff */
[----:B------:R-:W-:Y:S05]  /*b600*/  BRA `(.L_x_124) ;  /* 0xffffffb800b07947 */ /* 0x000fea000383ffff */
.L_x_127:
[----:B-1----:R1:W4:Y:S02]  /*b610*/  SYNCS.PHASECHK.TRANS64.TRYWAIT P0, [R98+URZ+0x170], R3 ;  /* 0x00017003620075a7 */ /* 0x00232400080011ff */
[----:B----4-:R-:W-:Y:S05]  /*b620*/  @!P0 NANOSLEEP.SYNCS 0x989680 ;  /* 0x009896800000895d */ /* 0x010fea0003900000 */
[----:B------:R-:W4:Y:S02]  /*b630*/  @!P0 SYNCS.PHASECHK.TRANS64 P0, [R98+URZ+0x170], R3 ;  /* 0x00017003620085a7 */ /* 0x000f2400080010ff */
[----:B----4-:R-:W-:Y:S05]  /*b640*/  @!P0 BRA `(.L_x_127) ;  /* 0xfffffffc00f08947 */ /* 0x010fea000383ffff */
[----:B------:R-:W-:Y:S05]  /*b650*/  BRA `(.L_x_126) ;  /* 0xffffffb800d87947 */ /* 0x000fea000383ffff */
.L_x_136:
[----:B---3--:R3:W4:Y:S02]  /*b660*/  SYNCS.PHASECHK.TRANS64.TRYWAIT P0, [R3+URZ+0x100], R0 ;  /* 0x00010000030075a7 */ /* 0x00872400080011ff */
[----:B----4-:R-:W-:Y:S05]  /*b670*/  @!P0 NANOSLEEP.SYNCS 0x989680 ;  /* 0x009896800000895d */ /* 0x010fea0003900000 */
[----:B------:R-:W4:Y:S02]  /*b680*/  @!P0 SYNCS.PHASECHK.TRANS64 P0, [R3+URZ+0x100], R0 ;  /* 0x00010000030085a7 */ /* 0x000f2400080010ff */
[----:B----4-:R-:W-:Y:S05]  /*b690*/  @!P0 BRA `(.L_x_136) ;  /* 0xfffffffc00f08947 */ /* 0x010fea000383ffff */
[----:B------:R-:W-:Y:S05]  /*b6a0*/  BRA `(.L_x_135) ;  /* 0xffffffc400c87947 */ /* 0x000fea000383ffff */
.L_x_144:
[----:B-1----:R1:W3:Y:S02]  /*b6b0*/  SYNCS.PHASECHK.TRANS64.TRYWAIT P0, [R62+URZ+0x100], R5 ;  /* 0x000100053e0075a7 */ /* 0x0022e400080011ff */
[----:B---3--:R-:W-:Y:S05]  /*b6c0*/  @!P0 NANOSLEEP.SYNCS 0x989680 ;  /* 0x009896800000895d */ /* 0x008fea0003900000 */
[----:B------:R-:W3:Y:S02]  /*b6d0*/  @!P0 SYNCS.PHASECHK.TRANS64 P0, [R62+URZ+0x100], R5 ;  /* 0x000100053e0085a7 */ /* 0x000ee400080010ff */
[----:B---3--:R-:W-:Y:S05]  /*b6e0*/  @!P0 BRA `(.L_x_144) ;  /* 0xfffffffc00f08947 */ /* 0x008fea000383ffff */
[----:B------:R-:W-:Y:S05]  /*b6f0*/  BRA `(.L_x_143) ;  /* 0xffffffd000e07947 */ /* 0x000fea000383ffff */
.L_x_152:
[----:B-1----:R1:W4:Y:S02]  /*b700*/  SYNCS.PHASECHK.TRANS64.TRYWAIT P0, [R61+URZ+0x100], R4 ;  /* 0x000100043d0075a7 */ /* 0x00232400080011ff */
[----:B----4-:R-:W-:Y:S05]  /*b710*/  @!P0 NANOSLEEP.SYNCS 0x989680 ;  /* 0x009896800000895d */ /* 0x010fea0003900000 */
[----:B------:R-:W4:Y:S02]  /*b720*/  @!P0 SYNCS.PHASECHK.TRANS64 P0, [R61+URZ+0x100], R4 ;  /* 0x000100043d0085a7 */ /* 0x000f2400080010ff */
[----:B----4-:R-:W-:Y:S05]  /*b730*/  @!P0 BRA `(.L_x_152) ;  /* 0xfffffffc00f08947 */ /* 0x010fea000383ffff */
[----:B------:R-:W-:Y:S05]  /*b740*/  BRA `(.L_x_151) ;  /* 0xffffffdc00f47947 */ /* 0x000fea000383ffff */
        .weak           $__internal_0_$__cuda_sm10x_tcgen05_guardrail_trap_col_being_dealloced_not_returned_by_alloc
        .type           $__internal_0_$__cuda_sm10x_tcgen05_guardrail_trap_col_being_dealloced_not_returned_by_alloc,@function
        .size           $__internal_0_$__cuda_sm10x_tcgen05_guardrail_trap_col_being_dealloced_not_returned_by_alloc,($__internal_1_$__cuda_sm10x_tcgen05_guardrail_trap_phase_invalid_during_alloc - $__internal_0_$__cuda_sm10x_tcgen05_guardrail_trap_col_being_dealloced_not_returned_by_alloc)
$__internal_0_$__cuda_sm10x_tcgen05_guardrail_trap_col_being_dealloced_not_returned_by_alloc:
[----:B------:R-:W-:Y:S05]  /*b750*/  BPT.TRAP 0x1 ;  /* 0x000000040000795c */ /* 0x000fea0000300000 */
[----:B------:R-:W-:-:S04]  /*b760*/  HFMA2 R3, -RZ, RZ, 0, 0 ;  /* 0x00000000ff037431 */ /* 0x000fc800000001ff */
[----:B------:R-:W-:Y:S05]  /*b770*/  RET.REL.NODEC R2 `(_ZN7cutlass13device_kernelINS_4gemm6kernel13GemmUniversalIN4cute5tupleIJiiiiEEENS1_10collective13CollectiveMmaINS1_35MainloopSm100TmaUmmaWarpSpecializedILi16ELi2ELi4ENS5_IJNS4_1CILi2EEESB_NSA_ILi1EEEEEEEENS5_IJNSA_ILi128EEENSA_ILi256EEENSA_ILi32EEEEEENS_6half_tENS5_IJlSC_lEEESJ_SK_NS4_8TiledMMAINS4_8MMA_AtomIJNS4_26SM100_MMA_F16BF16_2x1SM_SSISJ_SJ_fLi128ELi256ELNS4_4UMMA5MajorE0ELSP_0ELNSO_7ScaleInE0ELSQ_0EEEEEENS4_6LayoutINS5_IJSC_SC_SC_EEENS5_IJNSA_ILi0EEESV_SV_EEEEENS5_IJNS4_10UnderscoreESY_SY_EEEEENS4_28SM100_TMA_2SM_LOAD_MULTICASTENS4_14ComposedLayoutINS4_7SwizzleILi2ELi4ELi3EEENS4_18smem_ptr_flag_bitsILi16EEENST_INS5_IJNSA_ILi8EEESH_EEENS5_IJSH_SC_EEEEEEEvNS4_8identityENS4_18SM100_TMA_2SM_LOADES1B_vS1C_EENS_8epilogue10collective18CollectiveEpilogueINS1F_23Sm100TmaWarpSpecializedILi4ELi2ELi32ELb1ELb0EEEJNS5_IJNSA_ILi64EEESG_SH_EEENS5_IJNST_IS1K_SC_EENST_INS5_IJSH_SB_EEENS5_IJSC_SF_EEEEEEEESJ_SK_SJ_SK_NS1F_6fusion15FusionCallbacksIS1J_NS1R_17LinearCombinationISJ_fSJ_fLNS_15FloatRoundStyleE2EEES1L_S1Q_JEEENS4_5SM1004TMEM4LOAD26SM100_TMEM_LOAD_32dp32b32xENS4_13SM90_TMA_LOADES1B_NS4_39AutoVectorizingCopyWithAssumedAlignmentILi128EEENS4_14SM90_TMA_STOREES1B_S23_S23_EEEvvEEEEvNT_6ParamsE) ;  /* 0xffffff4802207950 */ /* 0x000fea0003c3ffff */
        .weak           $__internal_1_$__cuda_sm10x_tcgen05_guardrail_trap_phase_invalid_during_alloc
        .type           $__internal_1_$__cuda_sm10x_tcgen05_guardrail_trap_phase_invalid_during_alloc,@function
        .size           $__internal_1_$__cuda_sm10x_tcgen05_guardrail_trap_phase_invalid_during_alloc,($__internal_2_$__cuda_sm10x_tcgen05_guardrail_trap_unallocated_columns_being_dealloced - $__internal_1_$__cuda_sm10x_tcgen05_guardrail_trap_phase_invalid_during_alloc)
$__internal_1_$__cuda_sm10x_tcgen05_guardrail_trap_phase_invalid_during_alloc:
[----:B------:R-:W-:Y:S05]  /*b780*/  BPT.TRAP 0x1 ;  /* 0x000000040000795c */ /* 0x000fea0000300000 */
[----:B------:R-:W-:-:S04]  /*b790*/  MOV R5, 0x0 ;  /* 0x0000000000057802 */ /* 0x000fc80000000f00 */
[----:B------:R-:W-:Y:S05]  /*b7a0*/  RET.REL.NODEC R4 `(_ZN7cutlass13device_kernelINS_4gemm6kernel13GemmUniversalIN4cute5tupleIJiiiiEEENS1_10collective13CollectiveMmaINS1_35MainloopSm100TmaUmmaWarpSpecializedILi16ELi2ELi4ENS5_IJNS4_1CILi2EEESB_NSA_ILi1EEEEEEEENS5_IJNSA_ILi128EEENSA_ILi256EEENSA_ILi32EEEEEENS_6half_tENS5_IJlSC_lEEESJ_SK_NS4_8TiledMMAINS4_8MMA_AtomIJNS4_26SM100_MMA_F16BF16_2x1SM_SSISJ_SJ_fLi128ELi256ELNS4_4UMMA5MajorE0ELSP_0ELNSO_7ScaleInE0ELSQ_0EEEEEENS4_6LayoutINS5_IJSC_SC_SC_EEENS5_IJNSA_ILi0EEESV_SV_EEEEENS5_IJNS4_10UnderscoreESY_SY_EEEEENS4_28SM100_TMA_2SM_LOAD_MULTICASTENS4_14ComposedLayoutINS4_7SwizzleILi2ELi4ELi3EEENS4_18smem_ptr_flag_bitsILi16EEENST_INS5_IJNSA_ILi8EEESH_EEENS5_IJSH_SC_EEEEEEEvNS4_8identityENS4_18SM100_TMA_2SM_LOADES1B_vS1C_EENS_8epilogue10collective18CollectiveEpilogueINS1F_23Sm100TmaWarpSpecializedILi4ELi2ELi32ELb1ELb0EEEJNS5_IJNSA_ILi64EEESG_SH_EEENS5_IJNST_IS1K_SC_EENST_INS5_IJSH_SB_EEENS5_IJSC_SF_EEEEEEEESJ_SK_SJ_SK_NS1F_6fusion15FusionCallbacksIS1J_NS1R_17LinearCombinationISJ_fSJ_fLNS_15FloatRoundStyleE2EEES1L_S1Q_JEEENS4_5SM1004TMEM4LOAD26SM100_TMEM_LOAD_32dp32b32xENS4_13SM90_TMA_LOADES1B_NS4_39AutoVectorizingCopyWithAssumedAlignmentILi128EEENS4_14SM90_TMA_STOREES1B_S23_S23_EEEvvEEEEvNT_6ParamsE) ;  /* 0xffffff4804147950 */ /* 0x000fea0003c3ffff */
        .weak           $__internal_2_$__cuda_sm10x_tcgen05_guardrail_trap_unallocated_columns_being_dealloced
        .type           $__internal_2_$__cuda_sm10x_tcgen05_guardrail_trap_unallocated_columns_being_dealloced,@function
        .size           $__internal_2_$__cuda_sm10x_tcgen05_guardrail_trap_unallocated_columns_being_dealloced,(.L_x_234 - $__internal_2_$__cuda_sm10x_tcgen05_guardrail_trap_unallocated_columns_being_dealloced)
$__internal_2_$__cuda_sm10x_tcgen05_guardrail_trap_unallocated_columns_being_dealloced:
[----:B------:R-:W-:Y:S05]  /*b7b0*/  BPT.TRAP 0x1 ;  /* 0x000000040000795c */ /* 0x000fea0000300000 */
[----:B------:R-:W-:-:S04]  /*b7c0*/  HFMA2 R3, -RZ, RZ, 0, 0 ;  /* 0x00000000ff037431 */ /* 0x000fc800000001ff */
[----:B------:R-:W-:Y:S05]  /*b7d0*/  RET.REL.NODEC R2 `(_ZN7cutlass13device_kernelINS_4gemm6kernel13GemmUniversalIN4cute5tupleIJiiiiEEENS1_10collective13CollectiveMmaINS1_35MainloopSm100TmaUmmaWarpSpecializedILi16ELi2ELi4ENS5_IJNS4_1CILi2EEESB_NSA_ILi1EEEEEEEENS5_IJNSA_ILi128EEENSA_ILi256EEENSA_ILi32EEEEEENS_6half_tENS5_IJlSC_lEEESJ_SK_NS4_8TiledMMAINS4_8MMA_AtomIJNS4_26SM100_MMA_F16BF16_2x1SM_SSISJ_SJ_fLi128ELi256ELNS4_4UMMA5MajorE0ELSP_0ELNSO_7ScaleInE0ELSQ_0EEEEEENS4_6LayoutINS5_IJSC_SC_SC_EEENS5_IJNSA_ILi0EEESV_SV_EEEEENS5_IJNS4_10UnderscoreESY_SY_EEEEENS4_28SM100_TMA_2SM_LOAD_MULTICASTENS4_14ComposedLayoutINS4_7SwizzleILi2ELi4ELi3EEENS4_18smem_ptr_flag_bitsILi16EEENST_INS5_IJNSA_ILi8EEESH_EEENS5_IJSH_SC_EEEEEEEvNS4_8identityENS4_18SM100_TMA_2SM_LOADES1B_vS1C_EENS_8epilogue10collective18CollectiveEpilogueINS1F_23Sm100TmaWarpSpecializedILi4ELi2ELi32ELb1ELb0EEEJNS5_IJNSA_ILi64EEESG_SH_EEENS5_IJNST_IS1K_SC_EENST_INS5_IJSH_SB_EEENS5_IJSC_SF_EEEEEEEESJ_SK_SJ_SK_NS1F_6fusion15FusionCallbacksIS1J_NS1R_17LinearCombinationISJ_fSJ_fLNS_15FloatRoundStyleE2EEES1L_S1Q_JEEENS4_5SM1004TMEM4LOAD26SM100_TMEM_LOAD_32dp32b32xENS4_13SM90_TMA_LOADES1B_NS4_39AutoVectorizingCopyWithAssumedAlignmentILi128EEENS4_14SM90_TMA_STOREES1B_S23_S23_EEEvvEEEEvNT_6ParamsE) ;  /* 0xffffff4802087950 */ /* 0x000fea0003c3ffff */
.L_x_233:
[----:B------:R-:W-:-:S00]  /*b7e0*/  BRA `(.L_x_233) ;  /* 0xfffffffc00fc7947 */ /* 0x000fc0000383ffff */
[----:B------:R-:W-:-:S00]  /*b7f0*/  NOP ;  /* 0x0000000000007918 */ /* 0x000fc00000000000 */
        /* <DEDUP_REMOVED lines=8> */
.L_x_234:


//--------------------- .nv.global.init           --------------------------
	.section	.nv.global.init,"aw",@progbits
.nv.global.init:
	.type		$str$27,@object
	.size		$str$27,($str$28 - $str$27)
$str$27:
        /*0000*/ 	.byte	0x28, 0x61, 0x64, 0x64, 0x72, 0x65, 0x73, 0x73, 0x20, 0x26, 0x20, 0x6d, 0x61, 0x73, 0x6b, 0x29
        /*0010*/ 	.byte	0x20, 0x3d, 0x3d, 0x20, 0x30, 0x00
	.type		$str$28,@object
	.size		$str$28,($str$26 - $str$28)
$str$28:
        /*0016*/ 	.byte	0x2f, 0x74, 0x6d, 0x70, 0x2f, 0x63, 0x75, 0x74, 0x6c, 0x61, 0x73, 0x73, 0x5f, 0x73, 0x77, 0x65
        /*0026*/ 	.byte	0x65, 0x70, 0x5f, 0x73, 0x72, 0x63, 0x2f, 0x69, 0x6e, 0x63, 0x6c, 0x75, 0x64, 0x65, 0x2f, 0x63
        /*0036*/ 	.byte	0x75, 0x74, 0x65, 0x2f, 0x70, 0x6f, 0x69, 0x6e, 0x74, 0x65, 0x72, 0x5f, 0x66, 0x6c, 0x61, 0x67
        /*0046*/ 	.byte	0x67, 0x65, 0x64, 0x2e, 0x68, 0x70, 0x70, 0x00
	.type		$str$26,@object
	.size		$str$26,($str$25 - $str$26)
$str$26:
        /*004e*/ 	.byte	0x2f, 0x74, 0x6d, 0x70, 0x2f, 0x63, 0x75, 0x74, 0x6c, 0x61, 0x73, 0x73, 0x5f, 0x73, 0x77, 0x65
        /*005e*/ 	.byte	0x65, 0x70, 0x5f, 0x73, 0x72, 0x63, 0x2f, 0x69, 0x6e, 0x63, 0x6c, 0x75, 0x64, 0x65, 0x2f, 0x63
        /*006e*/ 	.byte	0x75, 0x74, 0x65, 0x2f, 0x61, 0x74, 0x6f, 0x6d, 0x2f, 0x63, 0x6f, 0x70, 0x79, 0x5f, 0x74, 0x72
        /*007e*/ 	.byte	0x61, 0x69, 0x74, 0x73, 0x5f, 0x73, 0x6d, 0x31, 0x30, 0x30, 0x2e, 0x68, 0x70, 0x70, 0x00
	.type		$str$25,@object
	.size		$str$25,(__unnamed_1 - $str$25)
$str$25:
        /*008d*/ 	.byte	0x28, 0x28, 0x75, 0x69, 0x6e, 0x74, 0x33, 0x32, 0x5f, 0x74, 0x28, 0x74, 0x68, 0x72, 0x65, 0x61
        /*009d*/ 	.byte	0x64, 0x49, 0x64, 0x78, 0x2e, 0x78, 0x29, 0x20, 0x2f, 0x20, 0x33, 0x32, 0x29, 0x20, 0x25, 0x20
        /*00ad*/ 	.byte	0x34, 0x29, 0x20, 0x3d, 0x3d, 0x20, 0x28, 0x28, 0x28, 0x74, 0x6d, 0x65, 0x6d, 0x5f, 0x61, 0x64
        /*00bd*/ 	.byte	0x64, 0x72, 0x20, 0x3e, 0x3e, 0x20, 0x31, 0x36, 0x29, 0x20, 0x2f, 0x20, 0x33, 0x32, 0x29, 0x20
        /*00cd*/ 	.byte	0x25, 0x20, 0x34, 0x29, 0x00
	.type		__unnamed_1,@object
	.size		__unnamed_1,(__unnamed_2 - __unnamed_1)
__unnamed_1:
        /*00d2*/ 	.byte	0x61, 0x75, 0x74, 0x6f, 0x20, 0x63, 0x75, 0x74, 0x65, 0x3a, 0x3a, 0x61, 0x73, 0x5f, 0x70, 0x6f
        /* <DEDUP_REMOVED lines=24> */
        /*0262*/ 	.byte	0x39, 0x36, 0x3e, 0x3e, 0x3e, 0x3e, 0x5d, 0x00
	.type		__unnamed_2,@object
	.size		__unnamed_2,(.L_2 - __unnamed_2)
__unnamed_2:
        /* <DEDUP_REMOVED lines=42> */
        /*050a*/ 	.byte	0x3e, 0x3e, 0x5d, 0x00
.L_2:


//--------------------- .nv.shared._ZN7cutlass13device_kernelINS_4gemm6kernel13GemmUniversalIN4cute5tupleIJiiiiEEENS1_10collective13CollectiveMmaINS1_35MainloopSm100TmaUmmaWarpSpecializedILi16ELi2ELi4ENS5_IJNS4_1CILi2EEESB_NSA_ILi1EEEEEEEENS5_IJNSA_ILi128EEENSA_ILi256EEENSA_ILi32EEEEEENS_6half_tENS5_IJlSC_lEEESJ_SK_NS4_8TiledMMAINS4_8MMA_AtomIJNS4_26SM100_MMA_F16BF16_2x1SM_SSISJ_SJ_fLi128ELi256ELNS4_4UMMA5MajorE0ELSP_0ELNSO_7ScaleInE0ELSQ_0EEEEEENS4_6LayoutINS5_IJSC_SC_SC_EEENS5_IJNSA_ILi0EEESV_SV_EEEEENS5_IJNS4_10UnderscoreESY_SY_EEEEENS4_28SM100_TMA_2SM_LOAD_MULTICASTENS4_14ComposedLayoutINS4_7SwizzleILi2ELi4ELi3EEENS4_18smem_ptr_flag_bitsILi16EEENST_INS5_IJNSA_ILi8EEESH_EEENS5_IJSH_SC_EEEEEEEvNS4_8identityENS4_18SM100_TMA_2SM_LOADES1B_vS1C_EENS_8epilogue10collective18CollectiveEpilogueINS1F_23Sm100TmaWarpSpecializedILi4ELi2ELi32ELb1ELb0EEEJNS5_IJNSA_ILi64EEESG_SH_EEENS5_IJNST_IS1K_SC_EENST_INS5_IJSH_SB_EEENS5_IJSC_SF_EEEEEEEESJ_SK_SJ_SK_NS1F_6fusion15FusionCallbacksIS1J_NS1R_17LinearCombinationISJ_fSJ_fLNS_15FloatRoundStyleE2EEES1L_S1Q_JEEENS4_5SM1004TMEM4LOAD26SM100_TMEM_LOAD_32dp32b32xENS4_13SM90_TMA_LOADES1B_NS4_39AutoVectorizingCopyWithAssumedAlignmentILi128EEENS4_14SM90_TMA_STOREES1B_S23_S23_EEEvvEEEEvNT_6ParamsE --------------------------
	.section	.nv.shared._ZN7cutlass13device_kernelINS_4gemm6kernel13GemmUniversalIN4cute5tupleIJiiiiEEENS1_10collective13CollectiveMmaINS1_35MainloopSm100TmaUmmaWarpSpecializedILi16ELi2ELi4ENS5_IJNS4_1CILi2EEESB_NSA_ILi1EEEEEEEENS5_IJNSA_ILi128EEENSA_ILi256EEENSA_ILi32EEEEEENS_6half_tENS5_IJlSC_lEEESJ_SK_NS4_8TiledMMAINS4_8MMA_AtomIJNS4_26SM100_MMA_F16BF16_2x1SM_SSISJ_SJ_fLi128ELi256ELNS4_4UMMA5MajorE0ELSP_0ELNSO_7ScaleInE0ELSQ_0EEEEEENS4_6LayoutINS5_IJSC_SC_SC_EEENS5_IJNSA_ILi0EEESV_SV_EEEEENS5_IJNS4_10UnderscoreESY_SY_EEEEENS4_28SM100_TMA_2SM_LOAD_MULTICASTENS4_14ComposedLayoutINS4_7SwizzleILi2ELi4ELi3EEENS4_18smem_ptr_flag_bitsILi16EEENST_INS5_IJNSA_ILi8EEESH_EEENS5_IJSH_SC_EEEEEEEvNS4_8identityENS4_18SM100_TMA_2SM_LOADES1B_vS1C_EENS_8epilogue10collective18CollectiveEpilogueINS1F_23Sm100TmaWarpSpecializedILi4ELi2ELi32ELb1ELb0EEEJNS5_IJNSA_ILi64EEESG_SH_EEENS5_IJNST_IS1K_SC_EENST_INS5_IJSH_SB_EEENS5_IJSC_SF_EEEEEEEESJ_SK_SJ_SK_NS1F_6fusion15FusionCallbacksIS1J_NS1R_17LinearCombinationISJ_fSJ_fLNS_15FloatRoundStyleE2EEES1L_S1Q_JEEENS4_5SM1004TMEM4LOAD26SM100_TMEM_LOAD_32dp32b32xENS4_13SM90_TMA_LOADES1B_NS4_39AutoVectorizingCopyWithAssumedAlignmentILi128EEENS4_14SM90_TMA_STOREES1B_S23_S23_EEEvvEEEEvNT_6ParamsE,"aw",@nobits
	.sectionflags	@""
	.align	16
	.zero		1024


//--------------------- .nv.shared.reserved.0     --------------------------
	.section	.nv.shared.reserved.0,"aw",@nobits
	.weak		__nv_reservedSMEM_offset_0_alias
	.size		__nv_reservedSMEM_offset_0_alias, 0, 64
	.other		__nv_reservedSMEM_offset_0_alias,@"STO_CUDA_RESERVED_SHARED STV_DEFAULT"
__nv_reservedSMEM_offset_0_alias:
	.zero		0
.nv.shared.reserved.0:
	.zero		64
	.weak		__nv_reservedSMEM_tcgen05_partition
	.type		__nv_reservedSMEM_tcgen05_partition,@object
	.size		__nv_reservedSMEM_tcgen05_partition,(.L_0 - __nv_reservedSMEM_tcgen05_partition)
__nv_reservedSMEM_tcgen05_partition:
	.zero		32
.L_0:


//--------------------- .nv.global                --------------------------
	.section	.nv.global,"aw",@nobits
.nv.global:
	.type		_ZN39_INTERNAL_569ec3a8_4_k_cu_a9edf13c_68154cute1_E,@object
	.size		_ZN39_INTERNAL_569ec3a8_4_k_cu_a9edf13c_68154cute1_E,(_ZN39_INTERNAL_569ec3a8_4_k_cu_a9edf13c_68154cuda3std3__45__cpo6cbeginE - _ZN39_INTERNAL_569ec3a8_4_k_cu_a9edf13c_68154cute1_E)
_ZN39_INTERNAL_569ec3a8_4_k_cu_a9edf13c_68154cute1_E:
	.zero		1
	.type		_ZN39_INTERNAL_569ec3a8_4_k_cu_a9edf13c_68154cuda3std3__45__cpo6cbeginE,@object
	.size		_ZN39_INTERNAL_569ec3a8_4_k_cu_a9edf13c_68154cuda3std3__45__cpo6cbeginE,(_ZN39_INTERNAL_569ec3a8_4_k_cu_a9edf13c_68154cuda3std3__48in_placeE - _ZN39_INTERNAL_569ec3a8_4_k_cu_a9edf13c_68154cuda3std3__45__cpo6cbeginE)
_ZN39_INTERNAL_569ec3a8_4_k_cu_a9edf13c_68154cuda3std3__45__cpo6cbeginE:
	.zero		1
	.type		_ZN39_INTERNAL_569ec3a8_4_k_cu_a9edf13c_68154cuda3std3__48in_placeE,@object
	.size		_ZN39_INTERNAL_569ec3a8_4_k_cu_a9edf13c_68154cuda3std3__48in_placeE,(_ZN39_INTERNAL_569ec3a8_4_k_cu_a9edf13c_68154cuda3std6ranges3__45__cpo9iter_moveE - _ZN39_INTERNAL_569ec3a8_4_k_cu_a9edf13c_68154cuda3std3__48in_placeE)
_ZN39_INTERNAL_569ec3a8_4_k_cu_a9edf13c_68154cuda3std3__48in_placeE:
	.zero		1
	.type		_ZN39_INTERNAL_569ec3a8_4_k_cu_a9edf13c_68154cuda3std6ranges3__45__cpo9iter_moveE,@object
	.size		_ZN39_INTERNAL_569ec3a8_4_k_cu_a9edf13c_68154cuda3std6ranges3__45__cpo9iter_moveE,(_ZN39_INTERNAL_569ec3a8_4_k_cu_a9edf13c_68154cuda3std3__45__cpo5beginE - _ZN39_INTERNAL_569ec3a8_4_k_cu_a9edf13c_68154cuda3std6ranges3__45__cpo9iter_moveE)
_ZN39_INTERNAL_569ec3a8_4_k_cu_a9edf13c_68154cuda3std6ranges3__45__cpo9iter_moveE:
	.zero		1
	.type		_ZN39_INTERNAL_569ec3a8_4_k_cu_a9edf13c_68154cuda3std3__45__cpo5beginE,@object
	.size		_ZN39_INTERNAL_569ec3a8_4_k_cu_a9edf13c_68154cuda3std3__45__cpo5beginE,(_ZN39_INTERNAL_569ec3a8_4_k_cu_a9edf13c_68154cuda3std3__441_GLOBAL__N__569ec3a8_4_k_cu_a9edf13c_68156ignoreE - _ZN39_INTERNAL_569ec3a8_4_k_cu_a9edf13c_68154cuda3std3__45__cpo5beginE)
_ZN39_INTERNAL_569ec3a8_4_k_cu_a9edf13c_68154cuda3std3__45__cpo5beginE:
	.zero		1
	.type		_ZN39_INTERNAL_569ec3a8_4_k_cu_a9edf13c_68154cuda3std3__441_GLOBAL__N__569ec3a8_4_k_cu_a9edf13c_68156ignoreE,@object
	.size		_ZN39_INTERNAL_569ec3a8_4_k_cu_a9edf13c_68154cuda3std3__441_GLOBAL__N__569ec3a8_4_k_cu_a9edf13c_68156ignoreE,(_ZN39_INTERNAL_569ec3a8_4_k_cu_a9edf13c_68154cute7productE - _ZN39_INTERNAL_569ec3a8_4_k_cu_a9edf13c_68154cuda3std3__441_GLOBAL__N__569ec3a8_4_k_cu_a9edf13c_68156ignoreE)
_ZN39_INTERNAL_569ec3a8_4_k_cu_a9edf13c_68154cuda3std3__441_GLOBAL__N__569ec3a8_4_k_cu_a9edf13c_68156ignoreE:
	.zero		1
	.type		_ZN39_INTERNAL_569ec3a8_4_k_cu_a9edf13c_68154cute7productE,@object
	.size		_ZN39_INTERNAL_569ec3a8_4_k_cu_a9edf13c_68154cute7productE,(_ZN39_INTERNAL_569ec3a8_4_k_cu_a9edf13c_68154cuda3std3__45__cpo3endE - _ZN39_INTERNAL_569ec3a8_4_k_cu_a9edf13c_68154cute7productE)
_ZN39_INTERNAL_569ec3a8_4_k_cu_a9edf13c_68154cute7productE:
	.zero		1
	.type		_ZN39_INTERNAL_569ec3a8_4_k_cu_a9edf13c_68154cuda3std3__45__cpo3endE,@object
	.size		_ZN39_INTERNAL_569ec3a8_4_k_cu_a9edf13c_68154cuda3std3__45__cpo3endE,(_ZN39_INTERNAL_569ec3a8_4_k_cu_a9edf13c_68154cuda3std3__419piecewise_constructE - _ZN39_INTERNAL_569ec3a8_4_k_cu_a9edf13c_68154cuda3std3__45__cpo3endE)
_ZN39_INTERNAL_569ec3a8_4_k_cu_a9edf13c_68154cuda3std3__45__cpo3endE:
	.zero		1
	.type		_ZN39_INTERNAL_569ec3a8_4_k_cu_a9edf13c_68154cuda3std3__419piecewise_constructE,@object
	.size		_ZN39_INTERNAL_569ec3a8_4_k_cu_a9edf13c_68154cuda3std3__419piecewise_constructE,(_ZN39_INTERNAL_569ec3a8_4_k_cu_a9edf13c_68154cuda3std3__45__cpo4cendE - _ZN39_INTERNAL_569ec3a8_4_k_cu_a9edf13c_68154cuda3std3__419piecewise_constructE)
_ZN39_INTERNAL_569ec3a8_4_k_cu_a9edf13c_68154cuda3std3__419piecewise_constructE:
	.zero		1
	.type		_ZN39_INTERNAL_569ec3a8_4_k_cu_a9edf13c_68154cuda3std3__45__cpo4cendE,@object
	.size		_ZN39_INTERNAL_569ec3a8_4_k_cu_a9edf13c_68154cuda3std3__45__cpo4cendE,(_ZN39_INTERNAL_569ec3a8_4_k_cu_a9edf13c_68154cuda3std6ranges3__45__cpo4swapE - _ZN39_INTERNAL_569ec3a8_4_k_cu_a9edf13c_68154cuda3std3__45__cpo4cendE)
_ZN39_INTERNAL_569ec3a8_4_k_cu_a9edf13c_68154cuda3std3__45__cpo4cendE:
	.zero		1
	.type		_ZN39_INTERNAL_569ec3a8_4_k_cu_a9edf13c_68154cuda3std6ranges3__45__cpo4swapE,@object
	.size		_ZN39_INTERNAL_569ec3a8_4_k_cu_a9edf13c_68154cuda3std6ranges3__45__cpo4swapE,(.L_10 - _ZN39_INTERNAL_569ec3a8_4_k_cu_a9edf13c_68154cuda3std6ranges3__45__cpo4swapE)
_ZN39_INTERNAL_569ec3a8_4_k_cu_a9edf13c_68154cuda3std6ranges3__45__cpo4swapE:
	.zero		1
.L_10:


//--------------------- .nv.constant0._ZN7cutlass13device_kernelINS_4gemm6kernel13GemmUniversalIN4cute5tupleIJiiiiEEENS1_10collective13CollectiveMmaINS1_35MainloopSm100TmaUmmaWarpSpecializedILi16ELi2ELi4ENS5_IJNS4_1CILi2EEESB_NSA_ILi1EEEEEEEENS5_IJNSA_ILi128EEENSA_ILi256EEENSA_ILi32EEEEEENS_6half_tENS5_IJlSC_lEEESJ_SK_NS4_8TiledMMAINS4_8MMA_AtomIJNS4_26SM100_MMA_F16BF16_2x1SM_SSISJ_SJ_fLi128ELi256ELNS4_4UMMA5MajorE0ELSP_0ELNSO_7ScaleInE0ELSQ_0EEEEEENS4_6LayoutINS5_IJSC_SC_SC_EEENS5_IJNSA_ILi0EEESV_SV_EEEEENS5_IJNS4_10UnderscoreESY_SY_EEEEENS4_28SM100_TMA_2SM_LOAD_MULTICASTENS4_14ComposedLayoutINS4_7SwizzleILi2ELi4ELi3EEENS4_18smem_ptr_flag_bitsILi16EEENST_INS5_IJNSA_ILi8EEESH_EEENS5_IJSH_SC_EEEEEEEvNS4_8identityENS4_18SM100_TMA_2SM_LOADES1B_vS1C_EENS_8epilogue10collective18CollectiveEpilogueINS1F_23Sm100TmaWarpSpecializedILi4ELi2ELi32ELb1ELb0EEEJNS5_IJNSA_ILi64EEESG_SH_EEENS5_IJNST_IS1K_SC_EENST_INS5_IJSH_SB_EEENS5_IJSC_SF_EEEEEEEESJ_SK_SJ_SK_NS1F_6fusion15FusionCallbacksIS1J_NS1R_17LinearCombinationISJ_fSJ_fLNS_15FloatRoundStyleE2EEES1L_S1Q_JEEENS4_5SM1004TMEM4LOAD26SM100_TMEM_LOAD_32dp32b32xENS4_13SM90_TMA_LOADES1B_NS4_39AutoVectorizingCopyWithAssumedAlignmentILi128EEENS4_14SM90_TMA_STOREES1B_S23_S23_EEEvvEEEEvNT_6ParamsE --------------------------
	.section	.nv.constant0._ZN7cutlass13device_kernelINS_4gemm6kernel13GemmUniversalIN4cute5tupleIJiiiiEEENS1_10collective13CollectiveMmaINS1_35MainloopSm100TmaUmmaWarpSpecializedILi16ELi2ELi4ENS5_IJNS4_1CILi2EEESB_NSA_ILi1EEEEEEEENS5_IJNSA_ILi128EEENSA_ILi256EEENSA_ILi32EEEEEENS_6half_tENS5_IJlSC_lEEESJ_SK_NS4_8TiledMMAINS4_8MMA_AtomIJNS4_26SM100_MMA_F16BF16_2x1SM_SSISJ_SJ_fLi128ELi256ELNS4_4UMMA5MajorE0ELSP_0ELNSO_7ScaleInE0ELSQ_0EEEEEENS4_6LayoutINS5_IJSC_SC_SC_EEENS5_IJNSA_ILi0EEESV_SV_EEEEENS5_IJNS4_10UnderscoreESY_SY_EEEEENS4_28SM100_TMA_2SM_LOAD_MULTICASTENS4_14ComposedLayoutINS4_7SwizzleILi2ELi4ELi3EEENS4_18smem_ptr_flag_bitsILi16EEENST_INS5_IJNSA_ILi8EEESH_EEENS5_IJSH_SC_EEEEEEEvNS4_8identityENS4_18SM100_TMA_2SM_LOADES1B_vS1C_EENS_8epilogue10collective18CollectiveEpilogueINS1F_23Sm100TmaWarpSpecializedILi4ELi2ELi32ELb1ELb0EEEJNS5_IJNSA_ILi64EEESG_SH_EEENS5_IJNST_IS1K_SC_EENST_INS5_IJSH_SB_EEENS5_IJSC_SF_EEEEEEEESJ_SK_SJ_SK_NS1F_6fusion15FusionCallbacksIS1J_NS1R_17LinearCombinationISJ_fSJ_fLNS_15FloatRoundStyleE2EEES1L_S1Q_JEEENS4_5SM1004TMEM4LOAD26SM100_TMEM_LOAD_32dp32b32xENS4_13SM90_TMA_LOADES1B_NS4_39AutoVectorizingCopyWithAssumedAlignmentILi128EEENS4_14SM90_TMA_STOREES1B_S23_S23_EEEvvEEEEvNT_6ParamsE,"a",@progbits
	.sectionflags	@""
	.align	4
.nv.constant0._ZN7cutlass13device_kernelINS_4gemm6kernel13GemmUniversalIN4cute5tupleIJiiiiEEENS1_10collective13CollectiveMmaINS1_35MainloopSm100TmaUmmaWarpSpecializedILi16ELi2ELi4ENS5_IJNS4_1CILi2EEESB_NSA_ILi1EEEEEEEENS5_IJNSA_ILi128EEENSA_ILi256EEENSA_ILi32EEEEEENS_6half_tENS5_IJlSC_lEEESJ_SK_NS4_8TiledMMAINS4_8MMA_AtomIJNS4_26SM100_MMA_F16BF16_2x1SM_SSISJ_SJ_fLi128ELi256ELNS4_4UMMA5MajorE0ELSP_0ELNSO_7ScaleInE0ELSQ_0EEEEEENS4_6LayoutINS5_IJSC_SC_SC_EEENS5_IJNSA_ILi0EEESV_SV_EEEEENS5_IJNS4_10UnderscoreESY_SY_EEEEENS4_28SM100_TMA_2SM_LOAD_MULTICASTENS4_14ComposedLayoutINS4_7SwizzleILi2ELi4ELi3EEENS4_18smem_ptr_flag_bitsILi16EEENST_INS5_IJNSA_ILi8EEESH_EEENS5_IJSH_SC_EEEEEEEvNS4_8identityENS4_18SM100_TMA_2SM_LOADES1B_vS1C_EENS_8epilogue10collective18CollectiveEpilogueINS1F_23Sm100TmaWarpSpecializedILi4ELi2ELi32ELb1ELb0EEEJNS5_IJNSA_ILi64EEESG_SH_EEENS5_IJNST_IS1K_SC_EENST_INS5_IJSH_SB_EEENS5_IJSC_SF_EEEEEEEESJ_SK_SJ_SK_NS1F_6fusion15FusionCallbacksIS1J_NS1R_17LinearCombinationISJ_fSJ_fLNS_15FloatRoundStyleE2EEES1L_S1Q_JEEENS4_5SM1004TMEM4LOAD26SM100_TMEM_LOAD_32dp32b32xENS4_13SM90_TMA_LOADES1B_NS4_39AutoVectorizingCopyWithAssumedAlignmentILi128EEENS4_14SM90_TMA_STOREES1B_S23_S23_EEEvvEEEEvNT_6ParamsE:
	.zero		2944


//--------------------- SYMBOLS --------------------------

	.type		.nv.reservedSmem.offset0,@object
	.size		.nv.reservedSmem.offset0,0x4
	.type		.nv.reservedSmem.cap,@object
	.size		.nv.reservedSmem.cap,0x4
	.type		__assertfail,@function
